	.target	sm_100a

	.elftype	@"ET_EXEC"


//--------------------- .note.nv.tkinfo           --------------------------
	.section	.note.nv.tkinfo,"",@"SHT_NOTE"
	.sectionflags	@"SHF_NOTE_NV_TKINFO"
	.tkinfo
        /*0018*/ 	.word	0x00000081
        /*0030*/ 	.string	""
        /*0030*/ 	.string	"ptxas-blackwell"
        /*0030*/ 	.string	"Cuda compilation tools, release 12.9, V12.9.86"
        /*0030*/ 	.string	"Build cuda_12.9.r12.9/compiler.36037853_0"
        /*0030*/ 	.string	"-v  -suppress-debug-info  -lineinfo  -arch sm_100a "



//--------------------- .note.nv.cuver            --------------------------
	.section	.note.nv.cuver,"",@"SHT_NOTE"
	.sectionflags	@"SHF_NOTE_NV_CUVER"
        /*0018*/ 	.short	0x0001
        /*001a*/ 	.short	0x0064
        /*001c*/ 	.short	0x0001
        /*001e*/ 	.short	0x0000
        /*0020*/ 	.short	0x0001
        /*0022*/ 	.short	0x0000


//--------------------- .nv.info                  --------------------------
	.section	.nv.info,"",@"SHT_CUDA_INFO"
	.align	4


	//----- nvinfo : EIATTR_REGCOUNT
	.align		4
        /*0000*/ 	.byte	0x04, 0x2f
        /*0002*/ 	.short	(.L_4 - .L_3)
	.align		4
.L_3:
        /*0004*/ 	.word	index@(gluon_tcgen05)
        /*0008*/ 	.word	0x00000047


	//----- nvinfo : EIATTR_FRAME_SIZE
	.align		4
.L_4:
        /*000c*/ 	.byte	0x04, 0x11
        /*000e*/ 	.short	(.L_6 - .L_5)
	.align		4
.L_5:
        /*0010*/ 	.word	index@($__internal_2_$__cuda_sm10x_tcgen05_guardrail_trap_unallocated_columns_being_dealloced)
        /*0014*/ 	.word	0x00000000


	//----- nvinfo : EIATTR_FRAME_SIZE
	.align		4
.L_6:
        /*0018*/ 	.byte	0x04, 0x11
        /*001a*/ 	.short	(.L_8 - .L_7)
	.align		4
.L_7:
        /*001c*/ 	.word	index@($__internal_1_$__cuda_sm10x_tcgen05_guardrail_trap_phase_invalid_during_alloc)
        /*0020*/ 	.word	0x00000000


	//----- nvinfo : EIATTR_FRAME_SIZE
	.align		4
.L_8:
        /*0024*/ 	.byte	0x04, 0x11
        /*0026*/ 	.short	(.L_10 - .L_9)
	.align		4
.L_9:
        /*0028*/ 	.word	index@($__internal_0_$__cuda_sm10x_tcgen05_guardrail_trap_col_being_dealloced_not_returned_by_alloc)
        /*002c*/ 	.word	0x00000000


	//----- nvinfo : EIATTR_FRAME_SIZE
	.align		4
.L_10:
        /*0030*/ 	.byte	0x04, 0x11
        /*0032*/ 	.short	(.L_12 - .L_11)
	.align		4
.L_11:
        /*0034*/ 	.word	index@(gluon_tcgen05)
        /*0038*/ 	.word	0x00000000


	//----- nvinfo : EIATTR_MIN_STACK_SIZE
	.align		4
.L_12:
        /*003c*/ 	.byte	0x04, 0x12
        /*003e*/ 	.short	(.L_14 - .L_13)
	.align		4
.L_13:
        /*0040*/ 	.word	index@(gluon_tcgen05)
        /*0044*/ 	.word	0x00000000
.L_14:


//--------------------- .nv.info.gluon_tcgen05    --------------------------
	.section	.nv.info.gluon_tcgen05,"",@"SHT_CUDA_INFO"
	.sectionflags	@""
	.align	4


	//----- nvinfo : EIATTR_CUDA_API_VERSION
	.align		4
        /*0000*/ 	.byte	0x04, 0x37
        /*0002*/ 	.short	(.L_16 - .L_15)
.L_15:
        /*0004*/ 	.word	0x00000081


	//----- nvinfo : EIATTR_KPARAM_INFO
	.align		4
.L_16:
        /*0008*/ 	.byte	0x04, 0x17
        /*000a*/ 	.short	(.L_18 - .L_17)
.L_17:
        /*000c*/ 	.word	0x00000000
        /*0010*/ 	.short	0x000a
        /*0012*/ 	.short	0x0048
        /*0014*/ 	.byte	0x00, 0xf4, 0x21, 0x00


	//----- nvinfo : EIATTR_KPARAM_INFO
	.align		4
.L_18:
        /*0018*/ 	.byte	0x04, 0x17
        /*001a*/ 	.short	(.L_20 - .L_19)
.L_19:
        /*001c*/ 	.word	0x00000000
        /*0020*/ 	.short	0x0009
        /*0022*/ 	.short	0x0040
        /*0024*/ 	.byte	0x00, 0xf4, 0x21, 0x00


	//----- nvinfo : EIATTR_KPARAM_INFO
	.align		4
.L_20:
        /*0028*/ 	.byte	0x04, 0x17
        /*002a*/ 	.short	(.L_22 - .L_21)
.L_21:
        /*002c*/ 	.word	0x00000000
        /*0030*/ 	.short	0x0008
        /*0032*/ 	.short	0x0038
        /*0034*/ 	.byte	0x00, 0xf0, 0x21, 0x00


	//----- nvinfo : EIATTR_KPARAM_INFO
	.align		4
.L_22:
        /*0038*/ 	.byte	0x04, 0x17
        /*003a*/ 	.short	(.L_24 - .L_23)
.L_23:
        /*003c*/ 	.word	0x00000000
        /*0040*/ 	.short	0x0007
        /*0042*/ 	.short	0x0030
        /*0044*/ 	.byte	0x00, 0xf0, 0x21, 0x00


	//----- nvinfo : EIATTR_KPARAM_INFO
	.align		4
.L_24:
        /*0048*/ 	.byte	0x04, 0x17
        /*004a*/ 	.short	(.L_26 - .L_25)
.L_25:
        /*004c*/ 	.word	0x00000000
        /*0050*/ 	.short	0x0006
        /*0052*/ 	.short	0x0028
        /*0054*/ 	.byte	0x00, 0xf0, 0x21, 0x00


	//----- nvinfo : EIATTR_KPARAM_INFO
	.align		4
.L_26:
        /*0058*/ 	.byte	0x04, 0x17
        /*005a*/ 	.short	(.L_28 - .L_27)
.L_27:
        /*005c*/ 	.word	0x00000000
        /*0060*/ 	.short	0x0005
        /*0062*/ 	.short	0x0020
        /*0064*/ 	.byte	0x00, 0xf0, 0x11, 0x00


	//----- nvinfo : EIATTR_KPARAM_INFO
	.align		4
.L_28:
        /*0068*/ 	.byte	0x04, 0x17
        /*006a*/ 	.short	(.L_30 - .L_29)
.L_29:
        /*006c*/ 	.word	0x00000000
        /*0070*/ 	.short	0x0004
        /*0072*/ 	.short	0x001c
        /*0074*/ 	.byte	0x00, 0xf0, 0x11, 0x00


	//----- nvinfo : EIATTR_KPARAM_INFO
	.align		4
.L_30:
        /*0078*/ 	.byte	0x04, 0x17
        /*007a*/ 	.short	(.L_32 - .L_31)
.L_31:
        /*007c*/ 	.word	0x00000000
        /*0080*/ 	.short	0x0003
        /*0082*/ 	.short	0x0018
        /*0084*/ 	.byte	0x00, 0xf0, 0x11, 0x00


	//----- nvinfo : EIATTR_KPARAM_INFO
	.align		4
.L_32:
        /*0088*/ 	.byte	0x04, 0x17
        /*008a*/ 	.short	(.L_34 - .L_33)
.L_33:
        /*008c*/ 	.word	0x00000000
        /*0090*/ 	.short	0x0002
        /*0092*/ 	.short	0x0010
        /*0094*/ 	.byte	0x00, 0xf4, 0x21, 0x00


	//----- nvinfo : EIATTR_KPARAM_INFO
	.align		4
.L_34:
        /*0098*/ 	.byte	0x04, 0x17
        /*009a*/ 	.short	(.L_36 - .L_35)
.L_35:
        /*009c*/ 	.word	0x00000000
        /*00a0*/ 	.short	0x0001
        /*00a2*/ 	.short	0x0008
        /*00a4*/ 	.byte	0x00, 0xf4, 0x21, 0x00


	//----- nvinfo : EIATTR_KPARAM_INFO
	.align		4
.L_36:
        /*00a8*/ 	.byte	0x04, 0x17
        /*00aa*/ 	.short	(.L_38 - .L_37)
.L_37:
        /*00ac*/ 	.word	0x00000000
        /*00b0*/ 	.short	0x0000
        /*00b2*/ 	.short	0x0000
        /*00b4*/ 	.byte	0x00, 0xf4, 0x21, 0x00


	//----- nvinfo : EIATTR_AT_ENTRY_FRAGMENTS
	.align		4
.L_38:
        /*00b8*/ 	.byte	0x04, 0x4f
        /*00ba*/ 	.short	(.L_40 - .L_39)


	//   ....[0]....
.L_39:
        /*00bc*/ 	.word	0x00000004


	//----- nvinfo : EIATTR_RESERVED_SMEM_USED
	.align		4
.L_40:
        /*00c0*/ 	.byte	0x01, 0x41
	.zero		2


	//----- nvinfo : EIATTR_SPARSE_MMA_MASK
	.align		4
        /*00c4*/ 	.byte	0x03, 0x50
        /*00c6*/ 	.short	0x0000


	//----- nvinfo : EIATTR_TCGEN05_1CTA_USED
	.align		4
        /*00c8*/ 	.byte	0x01, 0x51
	.zero		2


	//----- nvinfo : EIATTR_MAXREG_COUNT
	.align		4
        /*00cc*/ 	.byte	0x03, 0x1b
        /*00ce*/ 	.short	0x00ff


	//----- nvinfo : EIATTR_NUM_BARRIERS
	.align		4
        /*00d0*/ 	.byte	0x02, 0x4c
        /*00d2*/ 	.byte	0x01
	.zero		1


	//----- nvinfo : EIATTR_INT_WARP_WIDE_INSTR_OFFSETS
	.align		4
        /*00d4*/ 	.byte	0x04, 0x31
        /*00d6*/ 	.short	(.L_42 - .L_41)


	//   ....[0]....
.L_41:
        /*00d8*/ 	.word	0x00001720


	//   ....[1]....
        /*00dc*/ 	.word	0x00001740


	//   ....[2]....
        /*00e0*/ 	.word	0x000017c0


	//   ....[3]....
        /*00e4*/ 	.word	0x00001bb0


	//   ....[4]....
        /*00e8*/ 	.word	0x00001bc0


	//   ....[5]....
        /*00ec*/ 	.word	0x00001c10


	//   ....[6]....
        /*00f0*/ 	.word	0x00001c20


	//   ....[7]....
        /*00f4*/ 	.word	0x00002060


	//   ....[8]....
        /*00f8*/ 	.word	0x00002070


	//   ....[9]....
        /*00fc*/ 	.word	0x000021f0


	//   ....[10]....
        /*0100*/ 	.word	0x00002240


	//   ....[11]....
        /*0104*/ 	.word	0x00002280


	//   ....[12]....
        /*0108*/ 	.word	0x000022a0


	//   ....[13]....
        /*010c*/ 	.word	0x00002770


	//   ....[14]....
        /*0110*/ 	.word	0x00002780


	//   ....[15]....
        /*0114*/ 	.word	0x00002b50


	//   ....[16]....
        /*0118*/ 	.word	0x00002b60


	//   ....[17]....
        /*011c*/ 	.word	0x00003050


	//   ....[18]....
        /*0120*/ 	.word	0x000030a0


	//----- nvinfo : EIATTR_COOP_GROUP_MASK_REGIDS
	.align		4
.L_42:
        /*0124*/ 	.byte	0x04, 0x29
        /*0126*/ 	.short	(.L_44 - .L_43)


	//   ....[0]....
.L_43:
        /*0128*/ 	.word	0xffffffff


	//   ....[1]....
        /*012c*/ 	.word	0xffffffff


	//   ....[2]....
        /*0130*/ 	.word	0xffffffff


	//   ....[3]....
        /*0134*/ 	.word	0xffffffff


	//   ....[4]....
        /*0138*/ 	.word	0xffffffff


	//   ....[5]....
        /*013c*/ 	.word	0xffffffff


	//   ....[6]....
        /*0140*/ 	.word	0xffffffff


	//   ....[7]....
        /*0144*/ 	.word	0xffffffff


	//   ....[8]....
        /*0148*/ 	.word	0xffffffff


	//   ....[9]....
        /*014c*/ 	.word	0xffffffff


	//----- nvinfo : EIATTR_COOP_GROUP_INSTR_OFFSETS
	.align		4
.L_44:
        /*0150*/ 	.byte	0x04, 0x28
        /*0152*/ 	.short	(.L_46 - .L_45)


	//   ....[0]....
.L_45:
        /*0154*/ 	.word	0x00000050


	//   ....[1]....
        /*0158*/ 	.word	0x00000310


	//   ....[2]....
        /*015c*/ 	.word	0x00000500


	//   ....[3]....
        /*0160*/ 	.word	0x000009c0


	//   ....[4]....
        /*0164*/ 	.word	0x00000b00


	//   ....[5]....
        /*0168*/ 	.word	0x00000fb0


	//   ....[6]....
        /*016c*/ 	.word	0x000010f0


	//   ....[7]....
        /*0170*/ 	.word	0x000015e0


	//   ....[8]....
        /*0174*/ 	.word	0x00002ee0


	//   ....[9]....
        /*0178*/ 	.word	0x00003150


	//----- nvinfo : EIATTR_VRC_CTA_INIT_COUNT
	.align		4
.L_46:
        /*017c*/ 	.byte	0x02, 0x4a
        /*017e*/ 	.byte	0x80
	.zero		1


	//----- nvinfo : EIATTR_MBARRIER_INSTR_OFFSETS
	.align		4
        /*0180*/ 	.byte	0x04, 0x39
        /*0182*/ 	.short	(.L_48 - .L_47)


	//   ....[0]....
.L_47:
        /*0184*/ 	.word	0x000017e0
        /*0188*/ 	.word	0x000000ff
        /*018c*/ 	.word	0x00030000
        /*0190*/ 	.short	0x0100
        /*0192*/ 	.byte	0x09
	.zero		1


	//   ....[1]....
        /*0194*/ 	.word	0x000017f0
        /*0198*/ 	.word	0x000000ff
        /*019c*/ 	.word	0x00030020
        /*01a0*/ 	.short	0x0100
        /*01a2*/ 	.byte	0x09
	.zero		1


	//   ....[2]....
        /*01a4*/ 	.word	0x000018a0
        /*01a8*/ 	.word	0x000000ff
        /*01ac*/ 	.word	0x00030008
        /*01b0*/ 	.short	0x0100
        /*01b2*/ 	.byte	0x09
	.zero		1


	//   ....[3]....
        /*01b4*/ 	.word	0x000018b0
        /*01b8*/ 	.word	0x000000ff
        /*01bc*/ 	.word	0x00030028
        /*01c0*/ 	.short	0x0100
        /*01c2*/ 	.byte	0x09
	.zero		1


	//   ....[4]....
        /*01c4*/ 	.word	0x00001990
        /*01c8*/ 	.word	0x000000ff
        /*01cc*/ 	.word	0x00030010
        /*01d0*/ 	.short	0x0100
        /*01d2*/ 	.byte	0x09
	.zero		1


	//   ....[5]....
        /*01d4*/ 	.word	0x000019a0
        /*01d8*/ 	.word	0x000000ff
        /*01dc*/ 	.word	0x00030030
        /*01e0*/ 	.short	0x0100
        /*01e2*/ 	.byte	0x09
	.zero		1


	//   ....[6]....
        /*01e4*/ 	.word	0x00001ab0
        /*01e8*/ 	.word	0x000000ff
        /*01ec*/ 	.word	0x00030018
        /*01f0*/ 	.short	0x0100
        /*01f2*/ 	.byte	0x09
	.zero		1


	//   ....[7]....
        /*01f4*/ 	.word	0x00001ac0
        /*01f8*/ 	.word	0x000000ff
        /*01fc*/ 	.word	0x00030038
        /*0200*/ 	.short	0x0100
        /*0202*/ 	.byte	0x09
	.zero		1


	//   ....[8]....
        /*0204*/ 	.word	0x00001cc0
        /*0208*/ 	.word	0x000000ff
        /*020c*/ 	.word	0x00030000
        /*0210*/ 	.short	0x010a
        /*0212*/ 	.byte	0x09
	.zero		1


	//   ....[9]....
        /*0214*/ 	.word	0x000020c0
        /*0218*/ 	.word	0x000000ff
        /*021c*/ 	.word	0x00030020
        /*0220*/ 	.short	0x010a
        /*0222*/ 	.byte	0x09
	.zero		1


	//   ....[10]....
        /*0224*/ 	.word	0x00002320
        /*0228*/ 	.word	0x000000ff
        /*022c*/ 	.word	0x00030000
        /*0230*/ 	.short	0x010a
        /*0232*/ 	.byte	0x2c
	.zero		1


	//   ....[11]....
        /*0234*/ 	.word	0x000027c0
        /*0238*/ 	.word	0x000000ff
        /*023c*/ 	.word	0x00030020
        /*0240*/ 	.short	0x010a
        /*0242*/ 	.byte	0x2c
	.zero		1


	//   ....[12]....
        /*0244*/ 	.word	0x00002890
        /*0248*/ 	.word	0x000000ff
        /*024c*/ 	.word	0x00030000
        /*0250*/ 	.short	0x0108
        /*0252*/ 	.byte	0x09
	.zero		1


	//   ....[13]....
        /*0254*/ 	.word	0x000028a0
        /*0258*/ 	.word	0x000000ff
        /*025c*/ 	.word	0x00030020
        /*0260*/ 	.short	0x0108
        /*0262*/ 	.byte	0x09
	.zero		1


	//   ....[14]....
        /*0264*/ 	.word	0x000028f0
        /*0268*/ 	.word	0x000000ff
        /*026c*/ 	.word	0x00030008
        /*0270*/ 	.short	0x0108
        /*0272*/ 	.byte	0x09
	.zero		1


	//   ....[15]....
        /*0274*/ 	.word	0x00002900
        /*0278*/ 	.word	0x000000ff
        /*027c*/ 	.word	0x00030028
        /*0280*/ 	.short	0x0108
        /*0282*/ 	.byte	0x09
	.zero		1


	//   ....[16]....
        /*0284*/ 	.word	0x00002950
        /*0288*/ 	.word	0x000000ff
        /*028c*/ 	.word	0x00030010
        /*0290*/ 	.short	0x0108
        /*0292*/ 	.byte	0x09
	.zero		1


	//   ....[17]....
        /*0294*/ 	.word	0x00002960
        /*0298*/ 	.word	0x000000ff
        /*029c*/ 	.word	0x00030030
        /*02a0*/ 	.short	0x0108
        /*02a2*/ 	.byte	0x09
	.zero		1


	//   ....[18]....
        /*02a4*/ 	.word	0x000029b0
        /*02a8*/ 	.word	0x000000ff
        /*02ac*/ 	.word	0x00030018
        /*02b0*/ 	.short	0x0108
        /*02b2*/ 	.byte	0x09
	.zero		1


	//   ....[19]....
        /*02b4*/ 	.word	0x000029c0
        /*02b8*/ 	.word	0x000000ff
        /*02bc*/ 	.word	0x00030038
        /*02c0*/ 	.short	0x0108
        /*02c2*/ 	.byte	0x09
	.zero		1


	//   ....[20]....
        /*02c4*/ 	.word	0x00003170
        /*02c8*/ 	.word	0x000000ff
        /*02cc*/ 	.word	0x00030000
        /*02d0*/ 	.short	0x010a
        /*02d2*/ 	.byte	0x09
	.zero		1


	//   ....[21]....
        /*02d4*/ 	.word	0x000031a0
        /*02d8*/ 	.word	0x000000ff
        /*02dc*/ 	.word	0x00030020
        /*02e0*/ 	.short	0x010a
        /*02e2*/ 	.byte	0x09
	.zero		1


	//   ....[22]....
        /*02e4*/ 	.word	0x000031d0
        /*02e8*/ 	.word	0x000000ff
        /*02ec*/ 	.word	0x00030000
        /*02f0*/ 	.short	0x010a
        /*02f2*/ 	.byte	0x2c
	.zero		1


	//   ....[23]....
        /*02f4*/ 	.word	0x00003200
        /*02f8*/ 	.word	0x000000ff
        /*02fc*/ 	.word	0x00030020
        /*0300*/ 	.short	0x010a
        /*0302*/ 	.byte	0x2c
	.zero		1


	//----- nvinfo : EIATTR_NUM_MBARRIERS
	.align		4
.L_48:
        /*0304*/ 	.byte	0x03, 0x38
        /*0306*/ 	.short	0x0008


	//----- nvinfo : EIATTR_EXIT_INSTR_OFFSETS
	.align		4
        /*0308*/ 	.byte	0x04, 0x1c
        /*030a*/ 	.short	(.L_50 - .L_49)


	//   ....[0]....
.L_49:
        /*030c*/ 	.word	0x00003160


	//----- nvinfo : EIATTR_REQNTID
	.align		4
.L_50:
        /*0310*/ 	.byte	0x04, 0x10
        /*0312*/ 	.short	(.L_52 - .L_51)
.L_51:
        /*0314*/ 	.word	0x00000080
        /*0318*/ 	.word	0x00000001
        /*031c*/ 	.word	0x00000001


	//----- nvinfo : EIATTR_CRS_STACK_SIZE
	.align		4
.L_52:
        /*0320*/ 	.byte	0x04, 0x1e
        /*0322*/ 	.short	(.L_54 - .L_53)
.L_53:
        /*0324*/ 	.word	0x00000000


	//----- nvinfo : EIATTR_CBANK_PARAM_SIZE
	.align		4
.L_54:
        /*0328*/ 	.byte	0x03, 0x19
        /*032a*/ 	.short	0x0050


	//----- nvinfo : EIATTR_PARAM_CBANK
	.align		4
        /*032c*/ 	.byte	0x04, 0x0a
        /*032e*/ 	.short	(.L_56 - .L_55)
	.align		4
.L_55:
        /*0330*/ 	.word	index@(.nv.constant0.gluon_tcgen05)
        /*0334*/ 	.short	0x0380
        /*0336*/ 	.short	0x0050


	//----- nvinfo : EIATTR_SW_WAR
	.align		4
.L_56:
        /*0338*/ 	.byte	0x04, 0x36
        /*033a*/ 	.short	(.L_58 - .L_57)
.L_57:
        /*033c*/ 	.word	0x00000008
.L_58:


//--------------------- .nv.compat                --------------------------
	.section	.nv.compat,"",@"SHT_CUDA_COMPAT_INFO"
	.align	4
        /*0000*/ 	.byte	0x02, 0x02, 0x02, 0x00, 0x02, 0x05, 0x05, 0x00, 0x02, 0x03, 0x03, 0x00, 0x02, 0x06, 0x01, 0x00


//--------------------- .nv.callgraph             --------------------------
	.section	.nv.callgraph,"",@"SHT_CUDA_CALLGRAPH"
	.align	4
	.sectionentsize	8
	.align		4
        /*0000*/ 	.word	0x00000000
	.align		4
        /*0004*/ 	.word	0xffffffff
	.align		4
        /*0008*/ 	.word	0x00000000
	.align		4
        /*000c*/ 	.word	0xfffffffe
	.align		4
        /*0010*/ 	.word	0x00000000
	.align		4
        /*0014*/ 	.word	0xfffffffd
	.align		4
        /*0018*/ 	.word	0x00000000
	.align		4
        /*001c*/ 	.word	0xfffffffc


//--------------------- .text.gluon_tcgen05       --------------------------
	.section	.text.gluon_tcgen05,"ax",@progbits
	.align	128
        .global         gluon_tcgen05
        .type           gluon_tcgen05,@function
        .size           gluon_tcgen05,(.L_x_85 - gluon_tcgen05)
        .other          gluon_tcgen05,@"STO_CUDA_ENTRY STV_DEFAULT"
gluon_tcgen05:
.text.gluon_tcgen05:
[----:B------:R-:W1:Y:S01]  /*0000*/  LDC R1, c[0x0][0x37c] ;  /* 0x0000df00ff017b82 */ /* 0x000e620000000800 */
[----:B------:R-:W2:Y:S02]  /*0010*/  S2R R0, SR_TID.X ;  /* 0x0000000000007919 */ /* 0x000ea40000002100 */
[----:B--2---:R-:W-:-:S13]  /*0020*/  ISETP.GE.U32.AND P2, PT, R0, 0x20, PT ;  /* 0x000000200000780c */ /* 0x004fda0003f46070 */
[----:B------:R-:W-:Y:S05]  /*0030*/  @P2 BRA `(.L_x_0) ;  /* 0x0000000000b82947 */ /* 0x000fea0003800000 */
[----:B------:R-:W2:Y:S01]  /*0040*/  S2UR UR6, SR_CgaCtaId ;  /* 0x00000000000679c3 */ /* 0x000ea20000008800 */
[----:B------:R-:W-:Y:S01]  /*0050*/  NOP ;  /* 0x0000000000007918 */ /* 0x000fe20000000000 */
[----:B------:R-:W-:Y:S02]  /*0060*/  UMOV UR4, 0x40 ;  /* 0x0000004000047882 */ /* 0x000fe40000000000 */
[----:B--2---:R-:W-:-:S09]  /*0070*/  ULEA UR4, UR6, UR4, 0x18 ;  /* 0x0000000406047291 */ /* 0x004fd2000f8ec0ff */
[----:B------:R-:W2:Y:S01]  /*0080*/  LDS.U8 R2, [UR4] ;  /* 0x00000004ff027984 */ /* 0x000ea20008000000 */
[----:B------:R-:W-:Y:S02]  /*0090*/  UMOV UR4, 0x400 ;  /* 0x0000040000047882 */ /* 0x000fe40000000000 */
[----:B------:R-:W-:Y:S01]  /*00a0*/  ULEA UR4, UR6, UR4, 0x18 ;  /* 0x0000000406047291 */ /* 0x000fe2000f8ec0ff */
[----:B--2---:R-:W-:-:S13]  /*00b0*/  ISETP.NE.AND P0, PT, R2, RZ, PT ;  /* 0x000000ff0200720c */ /* 0x004fda0003f05270 */
[----:B------:R-:W-:Y:S05]  /*00c0*/  @P0 BRA `(.L_x_1) ;  /* 0x00000000007c0947 */ /* 0x000fea0003800000 */
[----:B------:R-:W-:-:S13]  /*00d0*/  ELECT P0, URZ, PT ;  /* 0x0000000000ff782f */ /* 0x000fda0003800000 */
[----:B------:R-:W-:Y:S05]  /*00e0*/  @!P0 BRA `(.L_x_2) ;  /* 0x0000000000848947 */ /* 0x000fea0003800000 */
[----:B------:R-:W-:Y:S01]  /*00f0*/  UMOV UR5, 0x4 ;  /* 0x0000000400057882 */ /* 0x000fe20000000000 */
[----:B------:R-:W-:Y:S02]  /*0100*/  IMAD.MOV.U32 R5, RZ, RZ, 0x1 ;  /* 0x00000001ff057424 */ /* 0x000fe400078e00ff */
[----:B------:R-:W-:Y:S02]  /*0110*/  IMAD.MOV.U32 R3, RZ, RZ, 0xf ;  /* 0x0000000fff037424 */ /* 0x000fe400078e00ff */
[----:B------:R-:W-:Y:S04]  /*0120*/  DEPBAR.LE SB2, 0x36 ;  /* 0x0000ad800000791a */ /* 0x000fe80000000000 */
[----:B------:R-:W2:Y:S02]  /*0130*/  UTCATOMSWS.FIND_AND_SET.ALIGN UP0, UR5, UR5 ;  /* 0x00000005000575e3 */ /* 0x000ea40008000800 */
[----:B--2---:R-:W-:-:S04]  /*0140*/  PLOP3.LUT P0, PT, PT, PT, UP0, 0x80, 0x8 ;  /* 0x000000000008781c */ /* 0x004fc80003f0f008 */
[----:B------:R-:W-:-:S04]  /*0150*/  SEL R2, RZ, 0xffffffff, !P0 ;  /* 0xffffffffff027807 */ /* 0x000fc80004000000 */
[----:B------:R-:W-:Y:S01]  /*0160*/  ISETP.NE.AND P0, PT, R2, RZ, PT ;  /* 0x000000ff0200720c */ /* 0x000fe20003f05270 */
[----:B------:R-:W-:-:S12]  /*0170*/  IMAD.U32 R2, RZ, RZ, UR5 ;  /* 0x00000005ff027e24 */ /* 0x000fd8000f8e00ff */
[----:B------:R-:W-:Y:S05]  /*0180*/  @P0 BRA `(.L_x_3) ;  /* 0x0000000000240947 */ /* 0x000fea0003800000 */
.L_x_4:
[----:B------:R-:W-:Y:S05]  /*0190*/  NANOSLEEP 0x64 ;  /* 0x000000640000795d */ /* 0x000fea0003800000 */
[----:B------:R-:W-:-:S05]  /*01a0*/  UMOV UR5, 0x4 ;  /* 0x0000000400057882 */ /* 0x000fca0000000000 */
[----:B------:R-:W-:Y:S04]  /*01b0*/  DEPBAR.LE SB2, 0x36 ;  /* 0x0000ad800000791a */ /* 0x000fe80000000000 */
[----:B------:R-:W2:Y:S02]  /*01c0*/  UTCATOMSWS.FIND_AND_SET.ALIGN UP0, UR5, UR5 ;  /* 0x00000005000575e3 */ /* 0x000ea40008000800 */
[----:B--2---:R-:W-:-:S04]  /*01d0*/  PLOP3.LUT P0, PT, PT, PT, UP0, 0x80, 0x8 ;  /* 0x000000000008781c */ /* 0x004fc80003f0f008 */
[----:B------:R-:W-:-:S04]  /*01e0*/  SEL R2, RZ, 0xffffffff, !P0 ;  /* 0xffffffffff027807 */ /* 0x000fc80004000000 */
[----:B------:R-:W-:Y:S01]  /*01f0*/  ISETP.NE.AND P0, PT, R2, RZ, PT ;  /* 0x000000ff0200720c */ /* 0x000fe20003f05270 */
[----:B------:R-:W-:-:S12]  /*0200*/  IMAD.U32 R2, RZ, RZ, UR5 ;  /* 0x00000005ff027e24 */ /* 0x000fd8000f8e00ff */
[----:B------:R-:W-:Y:S05]  /*0210*/  @!P0 BRA `(.L_x_4) ;  /* 0xfffffffc00dc8947 */ /* 0x000fea000383ffff */
.L_x_3:
[C---:B------:R-:W-:Y:S01]  /*0220*/  VIADD R4, R2.reuse, 0x10 ;  /* 0x0000001002047836 */ /* 0x040fe20000000000 */
[----:B------:R-:W-:Y:S01]  /*0230*/  UMOV UR5, 0x50 ;  /* 0x0000005000057882 */ /* 0x000fe20000000000 */
[----:B------:R-:W-:Y:S01]  /*0240*/  SHF.L.U32 R3, R3, R2, RZ ;  /* 0x0000000203037219 */ /* 0x000fe200000006ff */
[----:B------:R-:W-:Y:S01]  /*0250*/  ULEA UR5, UR6, UR5, 0x18 ;  /* 0x0000000506057291 */ /* 0x000fe2000f8ec0ff */
[----:B------:R-:W-:Y:S01]  /*0260*/  IMAD.SHL.U32 R2, R2, 0x20, RZ ;  /* 0x0000002002027824 */ /* 0x000fe200078e00ff */
[----:B------:R-:W-:-:S04]  /*0270*/  SHF.L.U32 R4, R5, R4, RZ ;  /* 0x0000000405047219 */ /* 0x000fc800000006ff */
[----:B------:R-:W-:-:S05]  /*0280*/  LOP3.LUT R3, R4, R3, RZ, 0xfc, !PT ;  /* 0x0000000304037212 */ /* 0x000fca00078efcff */
[----:B------:R2:W-:Y:S04]  /*0290*/  ATOMS.OR RZ, [UR5], R3 ;  /* 0x00000003ffff798c */ /* 0x0005e8000b000005 */
[----:B------:R2:W-:Y:S01]  /*02a0*/  STS [UR4], R2 ;  /* 0x00000002ff007988 */ /* 0x0005e20008000804 */
[----:B------:R-:W-:Y:S05]  /*02b0*/  BRA `(.L_x_2) ;  /* 0x0000000000107947 */ /* 0x000fea0003800000 */
.L_x_1:
[----:B------:R-:W-:Y:S01]  /*02c0*/  IMAD.MOV.U32 R3, RZ, RZ, -0x1 ;  /* 0xffffffffff037424 */ /* 0x000fe200078e00ff */
[----:B------:R-:W-:-:S04]  /*02d0*/  MOV R2, 0x300 ;  /* 0x0000030000027802 */ /* 0x000fc80000000f00 */
[----:B------:R2:W-:Y:S03]  /*02e0*/  STS [UR4], R3 ;  /* 0x00000003ff007988 */ /* 0x0005e60008000804 */
[----:B-12---:R-:W-:Y:S05]  /*02f0*/  CALL.REL.NOINC `($__internal_1_$__cuda_sm10x_tcgen05_guardrail_trap_phase_invalid_during_alloc) ;  /* 0x0000002c00d87944 */ /* 0x006fea0003c00000 */
.L_x_2:
[----:B------:R-:W-:Y:S05]  /*0300*/  WARPSYNC.ALL ;  /* 0x0000000000007948 */ /* 0x000fea0003800000 */
[----:B------:R-:W-:Y:S01]  /*0310*/  NOP ;  /* 0x0000000000007918 */ /* 0x000fe20000000000 */
.L_x_0:
[----:B------:R-:W3:Y:S08]  /*0320*/  S2UR UR4, SR_CgaCtaId ;  /* 0x00000000000479c3 */ /* 0x000ef00000008800 */
[----:B------:R-:W-:Y:S01]  /*0330*/  BAR.SYNC.DEFER_BLOCKING 0x0 ;  /* 0x0000000000007b1d */ /* 0x000fe20000010000 */
[----:B------:R-:W-:-:S05]  /*0340*/  LOP3.LUT R68, R0, 0x7f, RZ, 0xc0, !PT ;  /* 0x0000007f00447812 */ /* 0x000fca00078ec0ff */
[----:B------:R-:W-:Y:S02]  /*0350*/  UMOV UR9, 0x400 ;  /* 0x0000040000097882 */ /* 0x000fe40000000000 */
[----:B--2---:R-:W2:Y:S08]  /*0360*/  LDC R3, c[0x0][0x398] ;  /* 0x0000e600ff037b82 */ /* 0x004eb00000000800 */
[----:B------:R-:W4:Y:S01]  /*0370*/  LDC R12, c[0x0][0x3a0] ;  /* 0x0000e800ff0c7b82 */ /* 0x000f220000000800 */
[----:B---3--:R-:W-:-:S07]  /*0380*/  ULEA UR9, UR4, UR9, 0x18 ;  /* 0x0000000904097291 */ /* 0x008fce000f8ec0ff */
[----:B------:R-:W3:Y:S02]  /*0390*/  S2UR UR18, SR_CTAID.Y ;  /* 0x00000000001279c3 */ /* 0x000ee40000002600 */
[----:B------:R-:W5:Y:S06]  /*03a0*/  LDS R4, [UR9] ;  /* 0x00000009ff047984 */ /* 0x000f6c0008000800 */
[----:B------:R-:W-:Y:S06]  /*03b0*/  BAR.SYNC.DEFER_BLOCKING 0x0 ;  /* 0x0000000000007b1d */ /* 0x000fec0000010000 */
[----:B------:R-:W-:Y:S05]  /*03c0*/  @P2 BRA `(.L_x_5) ;  /* 0x0000000000182947 */ /* 0x000fea0003800000 */
[----:B------:R-:W-:Y:S01]  /*03d0*/  ELECT P0, URZ, PT ;  /* 0x0000000000ff782f */ /* 0x000fe20003800000 */
[----:B------:R-:W-:Y:S01]  /*03e0*/  IMAD.MOV.U32 R2, RZ, RZ, 0x1 ;  /* 0x00000001ff027424 */ /* 0x000fe200078e00ff */
[----:B------:R-:W-:Y:S01]  /*03f0*/  UMOV UR5, 0x40 ;  /* 0x0000004000057882 */ /* 0x000fe20000000000 */
[----:B------:R-:W-:Y:S01]  /*0400*/  UVIRTCOUNT.DEALLOC.SMPOOL 0x80 ;  /* 0x000000800000784c */ /* 0x000fe20000000000 */
[----:B------:R-:W-:-:S09]  /*0410*/  ULEA UR5, UR4, UR5, 0x18 ;  /* 0x0000000504057291 */ /* 0x000fd2000f8ec0ff */
[----:B------:R5:W-:Y:S03]  /*0420*/  @P0 STS.U8 [UR5], R2 ;  /* 0x00000002ff000988 */ /* 0x000be60008000005 */
.L_x_5:
[----:B------:R-:W5:Y:S01]  /*0430*/  S2UR UR4, SR_CTAID.Z ;  /* 0x00000000000479c3 */ /* 0x000f620000002700 */
[----:B------:R-:W4:Y:S01]  /*0440*/  LDCU UR5, c[0x0][0x370] ;  /* 0x00006e00ff0577ac */ /* 0x000f220008000800 */
[C---:B------:R-:W-:Y:S01]  /*0450*/  ISETP.GE.U32.AND P0, PT, R68.reuse, 0x20, PT ;  /* 0x000000204400780c */ /* 0x040fe20003f06070 */
[----:B--2--5:R-:W-:Y:S01]  /*0460*/  VIADD R2, R3, 0xffffffff ;  /* 0xffffffff03027836 */ /* 0x024fe20000000000 */
[C---:B------:R-:W-:Y:S01]  /*0470*/  ISETP.NE.U32.AND P3, PT, R68.reuse, RZ, PT ;  /* 0x000000ff4400720c */ /* 0x040fe20003f65070 */
[----:B------:R-:W2:Y:S01]  /*0480*/  LDCU UR6, c[0x0][0x374] ;  /* 0x00006e80ff0677ac */ /* 0x000ea20008000800 */
[----:B------:R-:W-:Y:S01]  /*0490*/  LEA R13, R68, UR9, 0x2 ;  /* 0x00000009440d7c11 */ /* 0x000fe2000f8e10ff */
[----:B----4-:R-:W-:Y:S01]  /*04a0*/  VIADD R10, R12, 0xffffffff ;  /* 0xffffffff0c0a7836 */ /* 0x010fe20000000000 */
[----:B------:R-:W4:Y:S01]  /*04b0*/  S2UR UR15, SR_CTAID.X ;  /* 0x00000000000f79c3 */ /* 0x000f220000002500 */
[----:B------:R-:W5:Y:S01]  /*04c0*/  LDCU.64 UR10, c[0x0][0x3c0] ;  /* 0x00007800ff0a77ac */ /* 0x000f620008000a00 */
[----:B------:R-:W-:Y:S01]  /*04d0*/  R2UR UR8, R4 ;  /* 0x00000000040872ca */ /* 0x000fe200000e0000 */
[----:B------:R-:W-:Y:S04]  /*04e0*/  BSSY.RECONVERGENT B0, `(.L_x_6) ;  /* 0x0000011000007945 */ /* 0x000fe80003800200 */
[----:B------:R3:W-:Y:S01]  /*04f0*/  @!P0 STS [R13], RZ ;  /* 0x000000ff0d008388 */ /* 0x0007e20000000800 */
[----:B------:R-:W-:-:S03]  /*0500*/  NOP ;  /* 0x0000000000007918 */ /* 0x000fc60000000000 */
[----:B------:R3:W-:Y:S02]  /*0510*/  @!P3 STS [UR9+0x24], R2 ;  /* 0x00002402ff00b988 */ /* 0x0007e40008000809 */
[----:B--23--:R-:W-:Y:S02]  /*0520*/  UIMAD UR4, UR4, UR6, UR18 ;  /* 0x00000006040472a4 */ /* 0x00cfe4000f8e0212 */
[----:B------:R2:W-:Y:S02]  /*0530*/  @!P3 STS [UR9+0x20], R10 ;  /* 0x0000200aff00b988 */ /* 0x0005e40008000809 */
[----:B----4-:R-:W-:-:S04]  /*0540*/  UIMAD UR4, UR4, UR5, UR15 ;  /* 0x00000005040472a4 */ /* 0x010fc8000f8e020f */
[----:B------:R-:W-:-:S04]  /*0550*/  UIMAD UR4, UR4, 0x180, URZ ;  /* 0x00000180040478a4 */ /* 0x000fc8000f8e02ff */
[----:B-----5:R-:W-:-:S04]  /*0560*/  UIADD3 UR6, UP0, UPT, UR4, UR10, URZ ;  /* 0x0000000a04067290 */ /* 0x020fc8000ff1e0ff */
[----:B------:R-:W-:Y:S01]  /*0570*/  ULEA.HI.X.SX32 UR7, UR4, UR11, 0x1, UP0 ;  /* 0x0000000b04077291 */ /* 0x000fe200080f0eff */
[----:B--2---:R-:W-:Y:S11]  /*0580*/  @P3 BRA `(.L_x_7) ;  /* 0x0000000000183947 */ /* 0x004ff60003800000 */
[----:B------:R-:W2:Y:S01]  /*0590*/  LDS R3, [UR9+0x8] ;  /* 0x00000809ff037984 */ /* 0x000ea20008000800 */
[----:B------:R-:W3:Y:S01]  /*05a0*/  LDC.64 R6, c[0x0][0x380] ;  /* 0x0000e000ff067b82 */ /* 0x000ee20000000a00 */
[----:B------:R-:W-:Y:S02]  /*05b0*/  IMAD.MOV.U32 R4, RZ, RZ, 0x70 ;  /* 0x00000070ff047424 */ /* 0x000fe400078e00ff */
[----:B---3--:R3:W-:Y:S03]  /*05c0*/  STS.64 [UR9], R6 ;  /* 0x00000006ff007988 */ /* 0x0087e60008000a09 */
[----:B--2---:R-:W-:-:S05]  /*05d0*/  LOP3.LUT R3, R3, 0x10, R4, 0xd8, !PT ;  /* 0x0000001003037812 */ /* 0x004fca00078ed804 */
[----:B------:R3:W-:Y:S02]  /*05e0*/  STS [UR9+0x8], R3 ;  /* 0x00000803ff007988 */ /* 0x0007e40008000809 */
.L_x_7:
[----:B------:R-:W-:Y:S05]  /*05f0*/  BSYNC.RECONVERGENT B0 ;  /* 0x0000000000007941 */ /* 0x000fea0003800200 */
.L_x_6:
[----:B------:R-:W-:Y:S04]  /*0600*/  BSSY.RECONVERGENT B0, `(.L_x_8) ;  /* 0x000000a000007945 */ /* 0x000fe80003800200 */
[----:B------:R-:W-:Y:S05]  /*0610*/  @P3 BRA `(.L_x_9) ;  /* 0x0000000000203947 */ /* 0x000fea0003800000 */
[----:B---3--:R-:W2:Y:S01]  /*0620*/  LDS R3, [UR9+0x34] ;  /* 0x00003409ff037984 */ /* 0x008ea20008000800 */
[----:B------:R-:W-:Y:S02]  /*0630*/  IMAD.MOV.U32 R4, RZ, RZ, 0x3f000000 ;  /* 0x3f000000ff047424 */ /* 0x000fe400078e00ff */
[----:B------:R-:W-:Y:S01]  /*0640*/  @!P3 IMAD.MOV.U32 R5, RZ, RZ, 0x3f ;  /* 0x0000003fff05b424 */ /* 0x000fe200078e00ff */
[----:B------:R-:W3:Y:S02]  /*0650*/  @!P3 LDS R6, [UR9+0x38] ;  /* 0x00003809ff06b984 */ /* 0x000ee40008000800 */
[----:B--2---:R-:W-:Y:S02]  /*0660*/  LOP3.LUT R3, R3, 0xff000000, R4, 0xb8, !PT ;  /* 0xff00000003037812 */ /* 0x004fe400078eb804 */
[----:B---3--:R-:W-:-:S03]  /*0670*/  @!P3 LOP3.LUT R4, R6, 0xff, R5, 0xb8, !PT ;  /* 0x000000ff0604b812 */ /* 0x008fc600078eb805 */
[----:B------:R2:W-:Y:S04]  /*0680*/  STS [UR9+0x34], R3 ;  /* 0x00003403ff007988 */ /* 0x0005e80008000809 */
[----:B------:R2:W-:Y:S02]  /*0690*/  @!P3 STS [UR9+0x38], R4 ;  /* 0x00003804ff00b988 */ /* 0x0005e40008000809 */
.L_x_9:
[----:B------:R-:W-:Y:S05]  /*06a0*/  BSYNC.RECONVERGENT B0 ;  /* 0x0000000000007941 */ /* 0x000fea0003800200 */
.L_x_8:
[----:B------:R-:W-:Y:S04]  /*06b0*/  BSSY.RECONVERGENT B0, `(.L_x_10) ;  /* 0x000000e000007945 */ /* 0x000fe80003800200 */
[----:B------:R-:W-:Y:S05]  /*06c0*/  @P3 BRA `(.L_x_11) ;  /* 0x0000000000303947 */ /* 0x000fea0003800000 */
[----:B--2---:R-:W2:Y:S01]  /*06d0*/  LDS R4, [UR9+0x34] ;  /* 0x00003409ff047984 */ /* 0x004ea20008000800 */
[----:B------:R-:W4:Y:S03]  /*06e0*/  LDC.64 R8, c[0x0][0x3a8] ;  /* 0x0000ea00ff087b82 */ /* 0x000f260000000a00 */
[----:B---3--:R-:W3:Y:S01]  /*06f0*/  LDS R3, [UR9+0x1c] ;  /* 0x00001c09ff037984 */ /* 0x008ee20008000800 */
[C---:B----4-:R-:W-:Y:S01]  /*0700*/  SHF.L.U64.HI R6, R8.reuse, 0x1, R9 ;  /* 0x0000000108067819 */ /* 0x050fe20000010209 */
[----:B------:R-:W-:-:S03]  /*0710*/  IMAD.SHL.U32 R5, R8, 0x2, RZ ;  /* 0x0000000208057824 */ /* 0x000fc600078e00ff */
[--C-:B------:R-:W-:Y:S02]  /*0720*/  SHF.R.U32.HI R8, RZ, 0x4, R6.reuse ;  /* 0x00000004ff087819 */ /* 0x100fe40000011606 */
[----:B------:R-:W-:-:S05]  /*0730*/  SHF.R.U64 R5, R5, 0x4, R6 ;  /* 0x0000000405057819 */ /* 0x000fca0000001206 */
[----:B------:R4:W-:Y:S01]  /*0740*/  STS [UR9+0xc], R5 ;  /* 0x00000c05ff007988 */ /* 0x0009e20008000809 */
[----:B--2---:R-:W-:Y:S02]  /*0750*/  LOP3.LUT R4, R4, 0x7, RZ, 0xb8, !PT ;  /* 0x0000000704047812 */ /* 0x004fe400078eb8ff */
[----:B---3--:R-:W-:-:S03]  /*0760*/  LOP3.LUT R3, R3, 0xf, R8, 0xb8, !PT ;  /* 0x0000000f03037812 */ /* 0x008fc600078eb808 */
[----:B------:R4:W-:Y:S04]  /*0770*/  STS [UR9+0x34], R4 ;  /* 0x00003404ff007988 */ /* 0x0009e80008000809 */
[----:B------:R4:W-:Y:S02]  /*0780*/  STS [UR9+0x1c], R3 ;  /* 0x00001c03ff007988 */ /* 0x0009e40008000809 */
.L_x_11:
[----:B------:R-:W-:Y:S05]  /*0790*/  BSYNC.RECONVERGENT B0 ;  /* 0x0000000000007941 */ /* 0x000fea0003800200 */
.L_x_10:
[----:B------:R-:W-:Y:S04]  /*07a0*/  BSSY.RECONVERGENT B1, `(.L_x_12) ;  /* 0x000001a000017945 */ /* 0x000fe80003800200 */
[----:B------:R-:W-:Y:S04]  /*07b0*/  BSSY.RELIABLE B0, `(.L_x_13) ;  /* 0x0000015000007945 */ /* 0x000fe80003800100 */
[----:B------:R-:W-:Y:S05]  /*07c0*/  @P3 BRA `(.L_x_14) ;  /* 0x0000000000203947 */ /* 0x000fea0003800000 */
[----:B--234-:R-:W2:Y:S02]  /*07d0*/  LDS R3, [UR9+0x34] ;  /* 0x00003409ff037984 */ /* 0x01cea40008000800 */
[----:B--2---:R-:W-:-:S05]  /*07e0*/  LOP3.LUT R3, R3, 0x38, RZ, 0xb8, !PT ;  /* 0x0000003803037812 */ /* 0x004fca00078eb8ff */
[----:B------:R2:W-:Y:S01]  /*07f0*/  STS [UR9+0x34], R3 ;  /* 0x00003403ff007988 */ /* 0x0005e20008000809 */
[----:B------:R-:W-:Y:S05]  /*0800*/  @P3 BRA `(.L_x_15) ;  /* 0x0000000000203947 */ /* 0x000fea0003800000 */
[----:B--2---:R-:W2:Y:S01]  /*0810*/  LDS R3, [UR9+0x8] ;  /* 0x00000809ff037984 */ /* 0x004ea20008000800 */
[----:B------:R-:W-:-:S05]  /*0820*/  IMAD.MOV.U32 R4, RZ, RZ, 0x780 ;  /* 0x00000780ff047424 */ /* 0x000fca00078e00ff */
[----:B--2---:R-:W-:-:S05]  /*0830*/  LOP3.LUT R3, R3, 0x500, R4, 0xd8, !PT ;  /* 0x0000050003037812 */ /* 0x004fca00078ed804 */
[----:B------:R5:W-:Y:S02]  /*0840*/  STS [UR9+0x8], R3 ;  /* 0x00000803ff007988 */ /* 0x000be40008000809 */
.L_x_14:
[----:B------:R-:W-:Y:S05]  /*0850*/  @P3 BRA `(.L_x_16) ;  /* 0x0000000000283947 */ /* 0x000fea0003800000 */
[----:B--2345:R-:W2:Y:S02]  /*0860*/  LDS R3, [UR9+0x8] ;  /* 0x00000809ff037984 */ /* 0x03cea40008000800 */
[----:B--2---:R-:W-:-:S05]  /*0870*/  LOP3.LUT R3, R3, 0x1800, RZ, 0xb8, !PT ;  /* 0x0000180003037812 */ /* 0x004fca00078eb8ff */
[----:B------:R3:W-:Y:S02]  /*0880*/  STS [UR9+0x8], R3 ;  /* 0x00000803ff007988 */ /* 0x0007e40008000809 */
.L_x_15:
[----:B------:R-:W-:Y:S05]  /*0890*/  @P3 BREAK.RELIABLE B0 ;  /* 0x0000000000003942 */ /* 0x000fea0003800100 */
[----:B------:R-:W-:Y:S05]  /*08a0*/  @P3 BRA `(.L_x_17) ;  /* 0x0000000000243947 */ /* 0x000fea0003800000 */
[----:B------:R-:W4:Y:S01]  /*08b0*/  LDS R4, [UR9+0x8] ;  /* 0x00000809ff047984 */ /* 0x000f220008000800 */
[----:B--23--:R-:W-:-:S05]  /*08c0*/  IMAD.MOV.U32 R3, RZ, RZ, 0x6000 ;  /* 0x00006000ff037424 */ /* 0x00cfca00078e00ff */
[----:B----4-:R-:W-:-:S04]  /*08d0*/  LOP3.LUT R3, R4, 0x6000, R3, 0xd8, !PT ;  /* 0x0000600004037812 */ /* 0x010fc800078ed803 */
[----:B------:R-:W-:-:S05]  /*08e0*/  LOP3.LUT R3, R3, 0x400000, RZ, 0xb8, !PT ;  /* 0x0040000003037812 */ /* 0x000fca00078eb8ff */
[----:B------:R2:W-:Y:S02]  /*08f0*/  STS [UR9+0x8], R3 ;  /* 0x00000803ff007988 */ /* 0x0005e40008000809 */
.L_x_16:
[----:B------:R-:W-:Y:S05]  /*0900*/  BSYNC.RELIABLE B0 ;  /* 0x0000000000007941 */ /* 0x000fea0003800100 */
.L_x_13:
[----:B--2345:R-:W2:Y:S02]  /*0910*/  @!P3 LDS R3, [UR9+0x8] ;  /* 0x00000809ff03b984 */ /* 0x03cea40008000800 */
[----:B--2---:R-:W-:-:S05]  /*0920*/  @!P3 LOP3.LUT R3, R3, 0x8000, RZ, 0xb8, !PT ;  /* 0x000080000303b812 */ /* 0x004fca00078eb8ff */
[----:B------:R4:W-:Y:S02]  /*0930*/  @!P3 STS [UR9+0x8], R3 ;  /* 0x00000803ff00b988 */ /* 0x0009e40008000809 */
.L_x_17:
[----:B------:R-:W-:Y:S05]  /*0940*/  BSYNC.RECONVERGENT B1 ;  /* 0x0000000000017941 */ /* 0x000fea0003800200 */
.L_x_12:
[----:B------:R-:W-:Y:S05]  /*0950*/  WARPSYNC.ALL ;  /* 0x0000000000007948 */ /* 0x000fea0003800000 */
[----:B------:R-:W-:Y:S01]  /*0960*/  NOP ;  /* 0x0000000000007918 */ /* 0x000fe20000000000 */
[----:B------:R-:W5:Y:S02]  /*0970*/  LDC R6, c[0x0][0x39c] ;  /* 0x0000e700ff067b82 */ /* 0x000f640000000800 */
[----:B-----5:R-:W-:Y:S01]  /*0980*/  VIADD R6, R6, 0xffffffff ;  /* 0xffffffff06067836 */ /* 0x020fe20000000000 */
[----:B------:R-:W-:Y:S06]  /*0990*/  @P0 BRA `(.L_x_18) ;  /* 0x0000000000300947 */ /* 0x000fec0003800000 */
[----:B--234-:R-:W2:Y:S01]  /*09a0*/  S2R R3, SR_LANEID ;  /* 0x0000000000037919 */ /* 0x01cea20000000000 */
[----:B------:R-:W-:Y:S05]  /*09b0*/  WARPSYNC.ALL ;  /* 0x0000000000007948 */ /* 0x000fea0003800000 */
[----:B------:R-:W-:Y:S01]  /*09c0*/  NOP ;  /* 0x0000000000007918 */ /* 0x000fe20000000000 */
[----:B--2---:R-:W-:-:S05]  /*09d0*/  IMAD.SHL.U32 R3, R3, 0x4, RZ ;  /* 0x0000000403037824 */ /* 0x004fca00078e00ff */
[----:B------:R-:W2:Y:S01]  /*09e0*/  LDS R7, [R3+UR9] ;  /* 0x0000000903077984 */ /* 0x000ea20008000800 */
[----:B------:R-:W-:-:S05]  /*09f0*/  IADD3 R4, P1, PT, R3, UR6, RZ ;  /* 0x0000000603047c10 */ /* 0x000fca000ff3e0ff */
[----:B------:R-:W-:-:S05]  /*0a00*/  IMAD.X R5, RZ, RZ, UR7, P1 ;  /* 0x00000007ff057e24 */ /* 0x000fca00088e06ff */
[----:B--2---:R5:W2:Y:S01]  /*0a10*/  ATOMG.E.EXCH.STRONG.GPU PT, RZ, [R4], R7 ;  /* 0x0000000704ff73a8 */ /* 0x004aa200041ee100 */
[----:B------:R-:W-:-:S04]  /*0a20*/  DEPBAR {5,4,3,2,1,0} ;  /* 0x0000003f0000791a */ /* 0x000fc80000000000 */
[----:B------:R-:W3:Y:S02]  /*0a30*/  CCTL.E.C.LDCU.IV.DEEP [UR6] ;  /* 0x0000000006007540 */ /* 0x000ee40009c08000 */
[----:B---3--:R5:W-:Y:S01]  /*0a40*/  UTMACCTL.IV [UR6] ;  /* 0x00000000060079b9 */ /* 0x008be20008000000 */
[----:B------:R-:W-:Y:S01]  /*0a50*/  NOP ;  /* 0x0000000000007918 */ /* 0x000fe20000000000 */
.L_x_18:
[----:B------:R-:W-:Y:S05]  /*0a60*/  @P0 BRA `(.L_x_19) ;  /* 0x00000000000c0947 */ /* 0x000fea0003800000 */
[----:B------:R0:W-:Y:S01]  /*0a70*/  UTMACMDFLUSH ;  /* 0x00000000000079b7 */ /* 0x0001e20000000000 */
[----:B------:R-:W-:Y:S05]  /*0a80*/  @P0 BRA `(.L_x_19) ;  /* 0x0000000000040947 */ /* 0x000fea0003800000 */
[----:B------:R-:W-:-:S04]  /*0a90*/  DEPBAR.LE SB0, 0x0 ;  /* 0x000080000000791a */ /* 0x000fc80000000000 */
.L_x_19:
[----:B------:R-:W-:Y:S05]  /*0aa0*/  WARPSYNC.ALL ;  /* 0x0000000000007948 */ /* 0x000fea0003800000 */
[----:B------:R-:W-:Y:S01]  /*0ab0*/  NOP ;  /* 0x0000000000007918 */ /* 0x000fe20000000000 */
[----:B--2---:R-:W-:Y:S06]  /*0ac0*/  BAR.SYNC.DEFER_BLOCKING 0x0 ;  /* 0x0000000000007b1d */ /* 0x004fec0000010000 */
[----:B------:R-:W-:Y:S02]  /*0ad0*/  BSSY.RECONVERGENT B1, `(.L_x_20) ;  /* 0x000000b000017945 */ /* 0x000fe40003800200 */
[----:B------:R-:W-:Y:S06]  /*0ae0*/  BAR.SYNC.DEFER_BLOCKING 0x0 ;  /* 0x0000000000007b1d */ /* 0x000fec0000010000 */
[----:B------:R2:W-:Y:S01]  /*0af0*/  @!P0 STS [R13], RZ ;  /* 0x000000ff0d008388 */ /* 0x0005e20000000800 */
[----:B------:R-:W-:Y:S01]  /*0b00*/  NOP ;  /* 0x0000000000007918 */ /* 0x000fe20000000000 */
[----:B------:R-:W-:Y:S05]  /*0b10*/  @P3 BRA `(.L_x_21) ;  /* 0x0000000000183947 */ /* 0x000fea0003800000 */
[----:B---34-:R-:W3:Y:S01]  /*0b20*/  LDS R3, [UR9+0x8] ;  /* 0x00000809ff037984 */ /* 0x018ee20008000800 */
[----:B------:R-:W4:Y:S01]  /*0b30*/  LDC.64 R8, c[0x0][0x388] ;  /* 0x0000e200ff087b82 */ /* 0x000f220000000a00 */
[----:B-----5:R-:W-:Y:S02]  /*0b40*/  IMAD.MOV.U32 R4, RZ, RZ, 0x70 ;  /* 0x00000070ff047424 */ /* 0x020fe400078e00ff */
[----:B----4-:R4:W-:Y:S03]  /*0b50*/  STS.64 [UR9], R8 ;  /* 0x00000008ff007988 */ /* 0x0109e60008000a09 */
[----:B---3--:R-:W-:-:S05]  /*0b60*/  LOP3.LUT R3, R3, 0x10, R4, 0xd8, !PT ;  /* 0x0000001003037812 */ /* 0x008fca00078ed804 */
[----:B------:R4:W-:Y:S02]  /*0b70*/  STS [UR9+0x8], R3 ;  /* 0x00000803ff007988 */ /* 0x0009e40008000809 */
.L_x_21:
[----:B-----5:R-:W-:Y:S05]  /*0b80*/  BSYNC.RECONVERGENT B1 ;  /* 0x0000000000017941 */ /* 0x020fea0003800200 */
.L_x_20:
[----:B------:R-:W-:Y:S04]  /*0b90*/  BSSY.RECONVERGENT B1, `(.L_x_22) ;  /* 0x000000a000017945 */ /* 0x000fe80003800200 */
[----:B------:R-:W-:Y:S05]  /*0ba0*/  @P3 BRA `(.L_x_23) ;  /* 0x0000000000203947 */ /* 0x000fea0003800000 */
[----:B---34-:R-:W3:Y:S01]  /*0bb0*/  LDS R3, [UR9+0x34] ;  /* 0x00003409ff037984 */ /* 0x018ee20008000800 */
[----:B------:R-:W-:Y:S02]  /*0bc0*/  IMAD.MOV.U32 R8, RZ, RZ, 0x3f000000 ;  /* 0x3f000000ff087424 */ /* 0x000fe400078e00ff */
[----:B------:R-:W-:Y:S01]  /*0bd0*/  @!P3 IMAD.MOV.U32 R4, RZ, RZ, 0x7f ;  /* 0x0000007fff04b424 */ /* 0x000fe200078e00ff */
[----:B------:R-:W4:Y:S02]  /*0be0*/  @!P3 LDS R5, [UR9+0x38] ;  /* 0x00003809ff05b984 */ /* 0x000f240008000800 */
[----:B---3--:R-:W-:Y:S02]  /*0bf0*/  LOP3.LUT R3, R3, 0xff000000, R8, 0xb8, !PT ;  /* 0xff00000003037812 */ /* 0x008fe400078eb808 */
[----:B----4-:R-:W-:-:S03]  /*0c00*/  @!P3 LOP3.LUT R4, R5, 0xff, R4, 0xb8, !PT ;  /* 0x000000ff0504b812 */ /* 0x010fc600078eb804 */
[----:B------:R5:W-:Y:S04]  /*0c10*/  STS [UR9+0x34], R3 ;  /* 0x00003403ff007988 */ /* 0x000be80008000809 */
[----:B------:R5:W-:Y:S02]  /*0c20*/  @!P3 STS [UR9+0x38], R4 ;  /* 0x00003804ff00b988 */ /* 0x000be40008000809 */
.L_x_23:
[----:B------:R-:W-:Y:S05]  /*0c30*/  BSYNC.RECONVERGENT B1 ;  /* 0x0000000000017941 */ /* 0x000fea0003800200 */
.L_x_22:
[----:B------:R-:W-:Y:S04]  /*0c40*/  BSSY.RECONVERGENT B1, `(.L_x_24) ;  /* 0x0000004000017945 */ /* 0x000fe80003800200 */
[----:B------:R-:W-:Y:S05]  /*0c50*/  @P3 BRA `(.L_x_25) ;  /* 0x0000000000083947 */ /* 0x000fea0003800000 */
[----:B------:R2:W-:Y:S04]  /*0c60*/  STS [UR9+0x24], R10 ;  /* 0x0000240aff007988 */ /* 0x0005e80008000809 */
[----:B------:R2:W-:Y:S02]  /*0c70*/  STS [UR9+0x20], R6 ;  /* 0x00002006ff007988 */ /* 0x0005e40008000809 */
.L_x_25:
[----:B------:R-:W-:Y:S05]  /*0c80*/  BSYNC.RECONVERGENT B1 ;  /* 0x0000000000017941 */ /* 0x000fea0003800200 */
.L_x_24:
[----:B------:R-:W-:Y:S04]  /*0c90*/  BSSY.RECONVERGENT B1, `(.L_x_26) ;  /* 0x000000e000017945 */ /* 0x000fe80003800200 */
[----:B------:R-:W-:Y:S05]  /*0ca0*/  @P3 BRA `(.L_x_27) ;  /* 0x0000000000303947 */ /* 0x000fea0003800000 */
[----:B-----5:R-:W5:Y:S01]  /*0cb0*/  LDS R4, [UR9+0x34] ;  /* 0x00003409ff047984 */ /* 0x020f620008000800 */
[----:B--2---:R-:W2:Y:S03]  /*0cc0*/  LDC.64 R10, c[0x0][0x3b0] ;  /* 0x0000ec00ff0a7b82 */ /* 0x004ea60000000a00 */
[----:B---34-:R-:W3:Y:S01]  /*0cd0*/  LDS R3, [UR9+0x1c] ;  /* 0x00001c09ff037984 */ /* 0x018ee20008000800 */
[C---:B--2---:R-:W-:Y:S01]  /*0ce0*/  SHF.L.U64.HI R8, R10.reuse, 0x1, R11 ;  /* 0x000000010a087819 */ /* 0x044fe2000001020b */
[----:B------:R-:W-:-:S03]  /*0cf0*/  IMAD.SHL.U32 R5, R10, 0x2, RZ ;  /* 0x000000020a057824 */ /* 0x000fc600078e00ff */
[--C-:B------:R-:W-:Y:S02]  /*0d00*/  SHF.R.U32.HI R10, RZ, 0x4, R8.reuse ;  /* 0x00000004ff0a7819 */ /* 0x100fe40000011608 */
[----:B------:R-:W-:-:S05]  /*0d10*/  SHF.R.U64 R5, R5, 0x4, R8 ;  /* 0x0000000405057819 */ /* 0x000fca0000001208 */
[----:B------:R2:W-:Y:S01]  /*0d20*/  STS [UR9+0xc], R5 ;  /* 0x00000c05ff007988 */ /* 0x0005e20008000809 */
[----:B-----5:R-:W-:Y:S02]  /*0d30*/  LOP3.LUT R4, R4, 0x7, RZ, 0xb8, !PT ;  /* 0x0000000704047812 */ /* 0x020fe400078eb8ff */
[----:B---3--:R-:W-:-:S03]  /*0d40*/  LOP3.LUT R3, R3, 0xf, R10, 0xb8, !PT ;  /* 0x0000000f03037812 */ /* 0x008fc600078eb80a */
[----:B------:R2:W-:Y:S04]  /*0d50*/  STS [UR9+0x34], R4 ;  /* 0x00003404ff007988 */ /* 0x0005e80008000809 */
[----:B------:R2:W-:Y:S02]  /*0d60*/  STS [UR9+0x1c], R3 ;  /* 0x00001c03ff007988 */ /* 0x0005e40008000809 */
.L_x_27:
[----:B------:R-:W-:Y:S05]  /*0d70*/  BSYNC.RECONVERGENT B1 ;  /* 0x0000000000017941 */ /* 0x000fea0003800200 */
.L_x_26:
[----:B------:R-:W-:Y:S04]  /*0d80*/  BSSY.RECONVERGENT B2, `(.L_x_28) ;  /* 0x000001a000027945 */ /* 0x000fe80003800200 */
[----:B------:R-:W-:Y:S04]  /*0d90*/  BSSY.RELIABLE B1, `(.L_x_29) ;  /* 0x0000015000017945 */ /* 0x000fe80003800100 */
[----:B------:R-:W-:Y:S05]  /*0da0*/  @P3 BRA `(.L_x_30) ;  /* 0x0000000000203947 */ /* 0x000fea0003800000 */
[----:B--2345:R-:W2:Y:S02]  /*0db0*/  LDS R3, [UR9+0x34] ;  /* 0x00003409ff037984 */ /* 0x03cea40008000800 */
[----:B--2---:R-:W-:-:S05]  /*0dc0*/  LOP3.LUT R3, R3, 0x38, RZ, 0xb8, !PT ;  /* 0x0000003803037812 */ /* 0x004fca00078eb8ff */
[----:B------:R2:W-:Y:S01]  /*0dd0*/  STS [UR9+0x34], R3 ;  /* 0x00003403ff007988 */ /* 0x0005e20008000809 */
[----:B------:R-:W-:Y:S05]  /*0de0*/  @P3 BRA `(.L_x_31) ;  /* 0x0000000000203947 */ /* 0x000fea0003800000 */
[----:B--2---:R-:W2:Y:S01]  /*0df0*/  LDS R3, [UR9+0x8] ;  /* 0x00000809ff037984 */ /* 0x004ea20008000800 */
[----:B------:R-:W-:-:S05]  /*0e00*/  IMAD.MOV.U32 R4, RZ, RZ, 0x780 ;  /* 0x00000780ff047424 */ /* 0x000fca00078e00ff */
[----:B--2---:R-:W-:-:S05]  /*0e10*/  LOP3.LUT R3, R3, 0x500, R4, 0xd8, !PT ;  /* 0x0000050003037812 */ /* 0x004fca00078ed804 */
[----:B------:R2:W-:Y:S02]  /*0e20*/  STS [UR9+0x8], R3 ;  /* 0x00000803ff007988 */ /* 0x0005e40008000809 */
.L_x_30:
[----:B------:R-:W-:Y:S05]  /*0e30*/  @P3 BRA `(.L_x_32) ;  /* 0x0000000000283947 */ /* 0x000fea0003800000 */
[----:B--2345:R-:W2:Y:S02]  /*0e40*/  LDS R3, [UR9+0x8] ;  /* 0x00000809ff037984 */ /* 0x03cea40008000800 */
[----:B--2---:R-:W-:-:S05]  /*0e50*/  LOP3.LUT R3, R3, 0x1800, RZ, 0xb8, !PT ;  /* 0x0000180003037812 */ /* 0x004fca00078eb8ff */
[----:B------:R3:W-:Y:S02]  /*0e60*/  STS [UR9+0x8], R3 ;  /* 0x00000803ff007988 */ /* 0x0007e40008000809 */
.L_x_31:
[----:B------:R-:W-:Y:S05]  /*0e70*/  @P3 BREAK.RELIABLE B1 ;  /* 0x0000000000013942 */ /* 0x000fea0003800100 */
[----:B------:R-:W-:Y:S05]  /*0e80*/  @P3 BRA `(.L_x_33) ;  /* 0x0000000000243947 */ /* 0x000fea0003800000 */
[----:B--23--:R-:W2:Y:S01]  /*0e90*/  LDS R3, [UR9+0x8] ;  /* 0x00000809ff037984 */ /* 0x00cea20008000800 */
[----:B------:R-:W-:-:S05]  /*0ea0*/  IMAD.MOV.U32 R4, RZ, RZ, 0x6000 ;  /* 0x00006000ff047424 */ /* 0x000fca00078e00ff */
[----:B--2---:R-:W-:-:S04]  /*0eb0*/  LOP3.LUT R3, R3, 0x6000, R4, 0xd8, !PT ;  /* 0x0000600003037812 */ /* 0x004fc800078ed804 */
[----:B------:R-:W-:-:S05]  /*0ec0*/  LOP3.LUT R3, R3, 0x400000, RZ, 0xb8, !PT ;  /* 0x0040000003037812 */ /* 0x000fca00078eb8ff */
[----:B------:R2:W-:Y:S02]  /*0ed0*/  STS [UR9+0x8], R3 ;  /* 0x00000803ff007988 */ /* 0x0005e40008000809 */
.L_x_32:
[----:B------:R-:W-:Y:S05]  /*0ee0*/  BSYNC.RELIABLE B1 ;  /* 0x0000000000017941 */ /* 0x000fea0003800100 */
.L_x_29:
[----:B--2345:R-:W2:Y:S02]  /*0ef0*/  @!P3 LDS R3, [UR9+0x8] ;  /* 0x00000809ff03b984 */ /* 0x03cea40008000800 */
[----:B--2---:R-:W-:-:S05]  /*0f00*/  @!P3 LOP3.LUT R3, R3, 0x8000, RZ, 0xb8, !PT ;  /* 0x000080000303b812 */ /* 0x004fca00078eb8ff */
[----:B------:R4:W-:Y:S02]  /*0f10*/  @!P3 STS [UR9+0x8], R3 ;  /* 0x00000803ff00b988 */ /* 0x0009e40008000809 */
.L_x_33:
[----:B------:R-:W-:Y:S05]  /*0f20*/  BSYNC.RECONVERGENT B2 ;  /* 0x0000000000027941 */ /* 0x000fea0003800200 */
.L_x_28:
[----:B------:R-:W-:Y:S05]  /*0f30*/  WARPSYNC.ALL ;  /* 0x0000000000007948 */ /* 0x000fea0003800000 */
[----:B------:R-:W-:Y:S01]  /*0f40*/  NOP ;  /* 0x0000000000007918 */ /* 0x000fe20000000000 */
[----:B------:R-:W-:-:S04]  /*0f50*/  UIADD3 UR5, UPT, UPT, UR4, 0x80, URZ ;  /* 0x0000008004057890 */ /* 0x000fc8000fffe0ff */
[----:B------:R-:W-:-:S04]  /*0f60*/  UIADD3 UR34, UP0, UPT, UR5, UR10, URZ ;  /* 0x0000000a05227290 */ /* 0x000fc8000ff1e0ff */
[----:B------:R-:W-:Y:S01]  /*0f70*/  ULEA.HI.X.SX32 UR35, UR5, UR11, 0x1, UP0 ;  /* 0x0000000b05237291 */ /* 0x000fe200080f0eff */
[----:B------:R-:W-:Y:S11]  /*0f80*/  @P0 BRA `(.L_x_34) ;  /* 0x0000000000300947 */ /* 0x000ff60003800000 */
        /* <DEDUP_REMOVED lines=12> */
.L_x_34:
[----:B------:R-:W-:Y:S05]  /*1050*/  @P0 BRA `(.L_x_35) ;  /* 0x00000000000c0947 */ /* 0x000fea0003800000 */
[----:B------:R0:W-:Y:S01]  /*1060*/  UTMACMDFLUSH ;  /* 0x00000000000079b7 */ /* 0x0001e20000000000 */
[----:B------:R-:W-:Y:S05]  /*1070*/  @P0 BRA `(.L_x_35) ;  /* 0x0000000000040947 */ /* 0x000fea0003800000 */
[----:B------:R-:W-:-:S04]  /*1080*/  DEPBAR.LE SB0, 0x0 ;  /* 0x000080000000791a */ /* 0x000fc80000000000 */
.L_x_35:
        /* <DEDUP_REMOVED lines=8> */
[----:B---345:R-:W3:Y:S01]  /*1110*/  LDS R3, [UR9+0x8] ;  /* 0x00000809ff037984 */ /* 0x038ee20008000800 */
[----:B------:R-:W4:Y:S01]  /*1120*/  LDC.64 R8, c[0x0][0x390] ;  /* 0x0000e400ff087b82 */ /* 0x000f220000000a00 */
[----:B------:R-:W-:Y:S02]  /*1130*/  IMAD.MOV.U32 R4, RZ, RZ, 0x70 ;  /* 0x00000070ff047424 */ /* 0x000fe400078e00ff */
[----:B----4-:R4:W-:Y:S03]  /*1140*/  STS.64 [UR9], R8 ;  /* 0x00000008ff007988 */ /* 0x0109e60008000a09 */
[----:B---3--:R-:W-:-:S05]  /*1150*/  LOP3.LUT R3, R3, 0x10, R4, 0xd8, !PT ;  /* 0x0000001003037812 */ /* 0x008fca00078ed804 */
[----:B------:R4:W-:Y:S02]  /*1160*/  STS [UR9+0x8], R3 ;  /* 0x00000803ff007988 */ /* 0x0009e40008000809 */
.L_x_37:
[----:B-----5:R-:W-:Y:S05]  /*1170*/  BSYNC.RECONVERGENT B2 ;  /* 0x0000000000027941 */ /* 0x020fea0003800200 */
.L_x_36:
[----:B------:R-:W-:Y:S04]  /*1180*/  BSSY.RECONVERGENT B3, `(.L_x_38) ;  /* 0x0000011000037945 */ /* 0x000fe80003800200 */
[----:B------:R-:W-:Y:S04]  /*1190*/  BSSY.RELIABLE B2, `(.L_x_39) ;  /* 0x000000e000027945 */ /* 0x000fe80003800100 */
[----:B------:R-:W-:Y:S05]  /*11a0*/  @P3 BRA `(.L_x_40) ;  /* 0x0000000000243947 */ /* 0x000fea0003800000 */
[----:B---34-:R-:W3:Y:S01]  /*11b0*/  LDS R3, [UR9+0x34] ;  /* 0x00003409ff037984 */ /* 0x018ee20008000800 */
[----:B------:R-:W-:-:S05]  /*11c0*/  IMAD.MOV.U32 R4, RZ, RZ, 0x3f000000 ;  /* 0x3f000000ff047424 */ /* 0x000fca00078e00ff */
[----:B---3--:R-:W-:-:S05]  /*11d0*/  LOP3.LUT R3, R3, 0xff000000, R4, 0xb8, !PT ;  /* 0xff00000003037812 */ /* 0x008fca00078eb804 */
[----:B------:R3:W-:Y:S01]  /*11e0*/  STS [UR9+0x34], R3 ;  /* 0x00003403ff007988 */ /* 0x0007e20008000809 */
[----:B------:R-:W-:Y:S05]  /*11f0*/  @P3 BRA `(.L_x_41) ;  /* 0x00000000001c3947 */ /* 0x000fea0003800000 */
[----:B---3--:R-:W3:Y:S01]  /*1200*/  LDS R3, [UR9+0x38] ;  /* 0x00003809ff037984 */ /* 0x008ee20008000800 */
[----:B------:R-:W-:-:S05]  /*1210*/  IMAD.MOV.U32 R4, RZ, RZ, 0x3f ;  /* 0x0000003fff047424 */ /* 0x000fca00078e00ff */
[----:B---3--:R-:W-:-:S05]  /*1220*/  LOP3.LUT R3, R3, 0xff, R4, 0xb8, !PT ;  /* 0x000000ff03037812 */ /* 0x008fca00078eb804 */
[----:B------:R5:W-:Y:S02]  /*1230*/  STS [UR9+0x38], R3 ;  /* 0x00003803ff007988 */ /* 0x000be40008000809 */
.L_x_40:
[----:B------:R-:W-:Y:S05]  /*1240*/  @P3 BREAK.RELIABLE B2 ;  /* 0x0000000000023942 */ /* 0x000fea0003800100 */
[----:B------:R-:W-:Y:S05]  /*1250*/  @P3 BRA `(.L_x_42) ;  /* 0x00000000000c3947 */ /* 0x000fea0003800000 */
[----:B------:R2:W-:Y:S02]  /*1260*/  STS [UR9+0x20], R6 ;  /* 0x00002006ff007988 */ /* 0x0005e40008000809 */
.L_x_41:
[----:B------:R-:W-:Y:S05]  /*1270*/  BSYNC.RELIABLE B2 ;  /* 0x0000000000027941 */ /* 0x000fea0003800100 */
.L_x_39:
[----:B------:R2:W-:Y:S02]  /*1280*/  @!P3 STS [UR9+0x24], R2 ;  /* 0x00002402ff00b988 */ /* 0x0005e40008000809 */
.L_x_42:
[----:B------:R-:W-:Y:S05]  /*1290*/  BSYNC.RECONVERGENT B3 ;  /* 0x0000000000037941 */ /* 0x000fea0003800200 */
.L_x_38:
[----:B------:R-:W-:Y:S05]  /*12a0*/  WARPSYNC.ALL ;  /* 0x0000000000007948 */ /* 0x000fea0003800000 */
[----:B------:R-:W-:Y:S01]  /*12b0*/  NOP ;  /* 0x0000000000007918 */ /* 0x000fe20000000000 */
[----:B------:R-:W-:Y:S04]  /*12c0*/  BSSY.RECONVERGENT B3, `(.L_x_43) ;  /* 0x000000e000037945 */ /* 0x000fe80003800200 */
[----:B------:R-:W-:Y:S05]  /*12d0*/  @P3 BRA `(.L_x_44) ;  /* 0x0000000000303947 */ /* 0x000fea0003800000 */
[----:B---345:R-:W3:Y:S01]  /*12e0*/  LDS R3, [UR9+0x34] ;  /* 0x00003409ff037984 */ /* 0x038ee20008000800 */
[----:B------:R-:W4:Y:S03]  /*12f0*/  LDC.64 R4, c[0x0][0x3b8] ;  /* 0x0000ee00ff047b82 */ /* 0x000f260000000a00 */
[----:B--2---:R-:W2:Y:S01]  /*1300*/  LDS R2, [UR9+0x1c] ;  /* 0x00001c09ff027984 */ /* 0x004ea20008000800 */
[C---:B----4-:R-:W-:Y:S01]  /*1310*/  SHF.L.U64.HI R5, R4.reuse, 0x1, R5 ;  /* 0x0000000104057819 */ /* 0x050fe20000010205 */
[----:B------:R-:W-:-:S03]  /*1320*/  IMAD.SHL.U32 R4, R4, 0x2, RZ ;  /* 0x0000000204047824 */ /* 0x000fc600078e00ff */
[--C-:B------:R-:W-:Y:S02]  /*1330*/  SHF.R.U32.HI R7, RZ, 0x4, R5.reuse ;  /* 0x00000004ff077819 */ /* 0x100fe40000011605 */
[----:B------:R-:W-:-:S05]  /*1340*/  SHF.R.U64 R4, R4, 0x4, R5 ;  /* 0x0000000404047819 */ /* 0x000fca0000001205 */
[----:B------:R4:W-:Y:S01]  /*1350*/  STS [UR9+0xc], R4 ;  /* 0x00000c04ff007988 */ /* 0x0009e20008000809 */
[----:B---3--:R-:W-:Y:S02]  /*1360*/  LOP3.LUT R3, R3, 0x7, RZ, 0xb8, !PT ;  /* 0x0000000703037812 */ /* 0x008fe400078eb8ff */
[----:B--2---:R-:W-:-:S03]  /*1370*/  LOP3.LUT R2, R2, 0xf, R7, 0xb8, !PT ;  /* 0x0000000f02027812 */ /* 0x004fc600078eb807 */
[----:B------:R4:W-:Y:S04]  /*1380*/  STS [UR9+0x34], R3 ;  /* 0x00003403ff007988 */ /* 0x0009e80008000809 */
[----:B------:R4:W-:Y:S02]  /*1390*/  STS [UR9+0x1c], R2 ;  /* 0x00001c02ff007988 */ /* 0x0009e40008000809 */
.L_x_44:
[----:B------:R-:W-:Y:S05]  /*13a0*/  BSYNC.RECONVERGENT B3 ;  /* 0x0000000000037941 */ /* 0x000fea0003800200 */
.L_x_43:
[----:B------:R-:W-:Y:S04]  /*13b0*/  BSSY.RECONVERGENT B4, `(.L_x_45) ;  /* 0x000001a000047945 */ /* 0x000fe80003800200 */
[----:B------:R-:W-:Y:S04]  /*13c0*/  BSSY.RELIABLE B3, `(.L_x_46) ;  /* 0x0000015000037945 */ /* 0x000fe80003800100 */
[----:B------:R-:W-:Y:S05]  /*13d0*/  @P3 BRA `(.L_x_47) ;  /* 0x0000000000203947 */ /* 0x000fea0003800000 */
[----:B--2-4-:R-:W2:Y:S02]  /*13e0*/  LDS R2, [UR9+0x34] ;  /* 0x00003409ff027984 */ /* 0x014ea40008000800 */
[----:B--2---:R-:W-:-:S05]  /*13f0*/  LOP3.LUT R2, R2, 0x38, RZ, 0xb8, !PT ;  /* 0x0000003802027812 */ /* 0x004fca00078eb8ff */
[----:B------:R2:W-:Y:S01]  /*1400*/  STS [UR9+0x34], R2 ;  /* 0x00003402ff007988 */ /* 0x0005e20008000809 */
[----:B------:R-:W-:Y:S05]  /*1410*/  @P3 BRA `(.L_x_48) ;  /* 0x0000000000203947 */ /* 0x000fea0003800000 */
[----:B--2---:R-:W2:Y:S01]  /*1420*/  LDS R2, [UR9+0x8] ;  /* 0x00000809ff027984 */ /* 0x004ea20008000800 */
[----:B---3-5:R-:W-:-:S05]  /*1430*/  IMAD.MOV.U32 R3, RZ, RZ, 0x780 ;  /* 0x00000780ff037424 */ /* 0x028fca00078e00ff */
[----:B--2---:R-:W-:-:S05]  /*1440*/  LOP3.LUT R2, R2, 0x500, R3, 0xd8, !PT ;  /* 0x0000050002027812 */ /* 0x004fca00078ed803 */
[----:B------:R2:W-:Y:S02]  /*1450*/  STS [UR9+0x8], R2 ;  /* 0x00000802ff007988 */ /* 0x0005e40008000809 */
.L_x_47:
[----:B------:R-:W-:Y:S05]  /*1460*/  @P3 BRA `(.L_x_49) ;  /* 0x0000000000283947 */ /* 0x000fea0003800000 */
[----:B--2-4-:R-:W2:Y:S02]  /*1470*/  LDS R2, [UR9+0x8] ;  /* 0x00000809ff027984 */ /* 0x014ea40008000800 */
[----:B--2---:R-:W-:-:S05]  /*1480*/  LOP3.LUT R2, R2, 0x1800, RZ, 0xb8, !PT ;  /* 0x0000180002027812 */ /* 0x004fca00078eb8ff */
[----:B------:R4:W-:Y:S02]  /*1490*/  STS [UR9+0x8], R2 ;  /* 0x00000802ff007988 */ /* 0x0009e40008000809 */
.L_x_48:
[----:B------:R-:W-:Y:S05]  /*14a0*/  @P3 BREAK.RELIABLE B3 ;  /* 0x0000000000033942 */ /* 0x000fea0003800100 */
[----:B------:R-:W-:Y:S05]  /*14b0*/  @P3 BRA `(.L_x_50) ;  /* 0x0000000000243947 */ /* 0x000fea0003800000 */
[----:B--2-4-:R-:W2:Y:S01]  /*14c0*/  LDS R2, [UR9+0x8] ;  /* 0x00000809ff027984 */ /* 0x014ea20008000800 */
[----:B---3-5:R-:W-:-:S05]  /*14d0*/  IMAD.MOV.U32 R3, RZ, RZ, 0x6000 ;  /* 0x00006000ff037424 */ /* 0x028fca00078e00ff */
[----:B--2---:R-:W-:-:S04]  /*14e0*/  LOP3.LUT R2, R2, 0x6000, R3, 0xd8, !PT ;  /* 0x0000600002027812 */ /* 0x004fc800078ed803 */
[----:B------:R-:W-:-:S05]  /*14f0*/  LOP3.LUT R2, R2, 0x400000, RZ, 0xb8, !PT ;  /* 0x0040000002027812 */ /* 0x000fca00078eb8ff */
[----:B------:R2:W-:Y:S02]  /*1500*/  STS [UR9+0x8], R2 ;  /* 0x00000802ff007988 */ /* 0x0005e40008000809 */
.L_x_49:
[----:B------:R-:W-:Y:S05]  /*1510*/  BSYNC.RELIABLE B3 ;  /* 0x0000000000037941 */ /* 0x000fea0003800100 */
.L_x_46:
[----:B--2-4-:R-:W2:Y:S02]  /*1520*/  @!P3 LDS R2, [UR9+0x8] ;  /* 0x00000809ff02b984 */ /* 0x014ea40008000800 */
[----:B--2---:R-:W-:-:S05]  /*1530*/  @!P3 LOP3.LUT R2, R2, 0x8000, RZ, 0xb8, !PT ;  /* 0x000080000202b812 */ /* 0x004fca00078eb8ff */
[----:B------:R2:W-:Y:S02]  /*1540*/  @!P3 STS [UR9+0x8], R2 ;  /* 0x00000802ff00b988 */ /* 0x0005e40008000809 */
.L_x_50:
[----:B------:R-:W-:Y:S05]  /*1550*/  BSYNC.RECONVERGENT B4 ;  /* 0x0000000000047941 */ /* 0x000fea0003800200 */
.L_x_45:
[----:B------:R-:W-:Y:S05]  /*1560*/  WARPSYNC.ALL ;  /* 0x0000000000007948 */ /* 0x000fea0003800000 */
[----:B------:R-:W-:Y:S01]  /*1570*/  NOP ;  /* 0x0000000000007918 */ /* 0x000fe20000000000 */
[----:B------:R-:W-:-:S04]  /*1580*/  UIADD3 UR4, UPT, UPT, UR4, 0x100, URZ ;  /* 0x0000010004047890 */ /* 0x000fc8000fffe0ff */
[----:B------:R-:W-:-:S04]  /*1590*/  UIADD3 UR10, UP0, UPT, UR4, UR10, URZ ;  /* 0x0000000a040a7290 */ /* 0x000fc8000ff1e0ff */
[----:B------:R-:W-:Y:S01]  /*15a0*/  ULEA.HI.X.SX32 UR11, UR4, UR11, 0x1, UP0 ;  /* 0x0000000b040b7291 */ /* 0x000fe200080f0eff */
[----:B------:R-:W-:Y:S11]  /*15b0*/  @P0 BRA `(.L_x_51) ;  /* 0x0000000000300947 */ /* 0x000ff60003800000 */
[----:B--2-4-:R-:W2:Y:S01]  /*15c0*/  S2R R2, SR_LANEID ;  /* 0x0000000000027919 */ /* 0x014ea20000000000 */
[----:B------:R-:W-:Y:S05]  /*15d0*/  WARPSYNC.ALL ;  /* 0x0000000000007948 */ /* 0x000fea0003800000 */
[----:B------:R-:W-:Y:S01]  /*15e0*/  NOP ;  /* 0x0000000000007918 */ /* 0x000fe20000000000 */
[----:B--2---:R-:W-:-:S05]  /*15f0*/  IMAD.SHL.U32 R4, R2, 0x4, RZ ;  /* 0x0000000402047824 */ /* 0x004fca00078e00ff */
[----:B------:R-:W2:Y:S01]  /*1600*/  LDS R5, [R4+UR9] ;  /* 0x0000000904057984 */ /* 0x000ea20008000800 */
[----:B------:R-:W-:-:S05]  /*1610*/  IADD3 R2, P1, PT, R4, UR10, RZ ;  /* 0x0000000a04027c10 */ /* 0x000fca000ff3e0ff */
[----:B---3-5:R-:W-:-:S05]  /*1620*/  IMAD.X R3, RZ, RZ, UR11, P1 ;  /* 0x0000000bff037e24 */ /* 0x028fca00088e06ff */
[----:B--2---:R2:W3:Y:S01]  /*1630*/  ATOMG.E.EXCH.STRONG.GPU PT, RZ, [R2], R5 ;  /* 0x0000000502ff73a8 */ /* 0x0044e200041ee100 */
[----:B------:R-:W-:-:S04]  /*1640*/  DEPBAR {5,4,3,2,1,0} ;  /* 0x0000003f0000791a */ /* 0x000fc80000000000 */
[----:B------:R-:W4:Y:S02]  /*1650*/  CCTL.E.C.LDCU.IV.DEEP [UR10] ;  /* 0x000000000a007540 */ /* 0x000f240009c08000 */
[----:B----4-:R2:W-:Y:S01]  /*1660*/  UTMACCTL.IV [UR10] ;  /* 0x000000000a0079b9 */ /* 0x0105e20008000000 */
[----:B------:R-:W-:Y:S01]  /*1670*/  NOP ;  /* 0x0000000000007918 */ /* 0x000fe20000000000 */
.L_x_51:
[----:B------:R-:W-:Y:S05]  /*1680*/  @P0 BRA `(.L_x_52) ;  /* 0x00000000000c0947 */ /* 0x000fea0003800000 */
[----:B------:R0:W-:Y:S01]  /*1690*/  UTMACMDFLUSH ;  /* 0x00000000000079b7 */ /* 0x0001e20000000000 */
[----:B------:R-:W-:Y:S05]  /*16a0*/  @P0 BRA `(.L_x_52) ;  /* 0x0000000000040947 */ /* 0x000fea0003800000 */
[----:B------:R-:W-:-:S04]  /*16b0*/  DEPBAR.LE SB0, 0x0 ;  /* 0x000080000000791a */ /* 0x000fc80000000000 */
.L_x_52:
[----:B------:R-:W-:Y:S05]  /*16c0*/  WARPSYNC.ALL ;  /* 0x0000000000007948 */ /* 0x000fea0003800000 */
[----:B------:R-:W-:Y:S01]  /*16d0*/  NOP ;  /* 0x0000000000007918 */ /* 0x000fe20000000000 */
[----:B---3--:R-:W-:Y:S01]  /*16e0*/  BAR.SYNC.DEFER_BLOCKING 0x0 ;  /* 0x0000000000007b1d */ /* 0x008fe20000010000 */
[----:B--2-4-:R-:W-:Y:S01]  /*16f0*/  SHF.R.U32.HI R2, RZ, 0x5, R0 ;  /* 0x00000005ff027819 */ /* 0x014fe20000011600 */
[----:B------:R-:W-:-:S03]  /*1700*/  USHF.L.U32 UR13, UR18, 0x7, URZ ;  /* 0x00000007120d7899 */ /* 0x000fc600080006ff */
[----:B------:R-:W-:Y:S01]  /*1710*/  R2UR UR12, R2 ;  /* 0x00000000020c72ca */ /* 0x000fe200000e0000 */
[----:B------:R-:W-:Y:S01]  /*1720*/  VOTEU.ALL UP0, P3 ;  /* 0x0000000000ff7886 */ /* 0x000fe20001800000 */
[----:B------:R-:W-:Y:S01]  /*1730*/  UMOV UR4, 0x1 ;  /* 0x0000000100047882 */ /* 0x000fe20000000000 */
[----:B------:R-:W-:Y:S01]  /*1740*/  VOTEU.ALL UP1, P3 ;  /* 0x0000000000ff7886 */ /* 0x000fe20001820000 */
[----:B------:R-:W-:Y:S02]  /*1750*/  BSSY.RECONVERGENT B4, `(.L_x_53) ;  /* 0x0000018000047945 */ /* 0x000fe40003800200 */
[----:B------:R-:W-:-:S04]  /*1760*/  @!UP0 UIADD3 UR16, UPT, UPT, -UR4, 0x100000, URZ ;  /* 0x0010000004108890 */ /* 0x000fc8000fffe1ff */
[----:B------:R-:W-:Y:S02]  /*1770*/  @!UP0 USHF.L.U32 UR17, UR16, 0xb, URZ ;  /* 0x0000000b10118899 */ /* 0x000fe400080006ff */
[----:B------:R-:W-:Y:S02]  /*1780*/  @!UP0 USHF.L.U32 UR16, UR16, 0x1, URZ ;  /* 0x0000000110108899 */ /* 0x000fe400080006ff */
[----:B------:R-:W-:-:S04]  /*1790*/  @!UP0 UIADD3 UR4, UPT, UPT, -UR4, 0x100000, URZ ;  /* 0x0010000004048890 */ /* 0x000fc8000fffe1ff */
[----:B------:R-:W-:Y:S02]  /*17a0*/  @!UP0 USHF.L.U32 UR5, UR4, 0xb, URZ ;  /* 0x0000000b04058899 */ /* 0x000fe400080006ff */
[----:B------:R-:W-:Y:S01]  /*17b0*/  @!UP0 USHF.L.U32 UR4, UR4, 0x1, URZ ;  /* 0x0000000104048899 */ /* 0x000fe200080006ff */
[----:B------:R-:W-:Y:S01]  /*17c0*/  VOTEU.ALL UP0, P3 ;  /* 0x0000000000ff7886 */ /* 0x000fe20001800000 */
[----:B------:R-:W2:Y:S04]  /*17d0*/  FENCE.VIEW.ASYNC.S ;  /* 0x00000000000073c6 */ /* 0x000ea80000000000 */
[----:B--2---:R2:W3:Y:S06]  /*17e0*/  @!UP0 SYNCS.EXCH.64 URZ, [UR9+0x30000], UR16 ;  /* 0x0300001009ff85b2 */ /* 0x0044ec0008000100 */
[----:B------:R2:W3:Y:S02]  /*17f0*/  @!UP1 SYNCS.EXCH.64 URZ, [UR9+0x30020], UR4 ;  /* 0x0300200409ff95b2 */ /* 0x0004e40008000100 */
[----:B---3--:R-:W-:Y:S06]  /*1800*/  BAR.SYNC.DEFER_BLOCKING 0x0 ;  /* 0x0000000000007b1d */ /* 0x008fec0000010000 */
[----:B------:R-:W-:Y:S05]  /*1810*/  @P3 BRA `(.L_x_54) ;  /* 0x00000000002c3947 */ /* 0x000fea0003800000 */
[----:B--2---:R-:W-:Y:S02]  /*1820*/  UMOV UR4, 0x1 ;  /* 0x0000000100047882 */ /* 0x004fe40000000000 */
[----:B------:R-:W-:-:S04]  /*1830*/  UIADD3 UR16, UPT, UPT, -UR4, 0x100000, URZ ;  /* 0x0010000004107890 */ /* 0x000fc8000fffe1ff */
[----:B------:R-:W-:Y:S02]  /*1840*/  USHF.L.U32 UR17, UR16, 0xb, URZ ;  /* 0x0000000b10117899 */ /* 0x000fe400080006ff */
[----:B------:R-:W-:Y:S02]  /*1850*/  USHF.L.U32 UR16, UR16, 0x1, URZ ;  /* 0x0000000110107899 */ /* 0x000fe400080006ff */
[----:B------:R-:W-:-:S04]  /*1860*/  UIADD3 UR4, UPT, UPT, -UR4, 0x100000, URZ ;  /* 0x0010000004047890 */ /* 0x000fc8000fffe1ff */
[----:B------:R-:W-:Y:S02]  /*1870*/  USHF.L.U32 UR5, UR4, 0xb, URZ ;  /* 0x0000000b04057899 */ /* 0x000fe400080006ff */
[----:B------:R-:W-:Y:S01]  /*1880*/  USHF.L.U32 UR4, UR4, 0x1, URZ ;  /* 0x0000000104047899 */ /* 0x000fe200080006ff */
[----:B------:R-:W2:Y:S03]  /*1890*/  FENCE.VIEW.ASYNC.S ;  /* 0x00000000000073c6 */ /* 0x000ea60000000000 */
[----:B--2---:R3:W4:Y:S08]  /*18a0*/  SYNCS.EXCH.64 URZ, [UR9+0x30008], UR16 ;  /* 0x0300081009ff75b2 */ /* 0x0047300008000100 */
[----:B------:R3:W2:Y:S02]  /*18b0*/  SYNCS.EXCH.64 URZ, [UR9+0x30028], UR4 ;  /* 0x0300280409ff75b2 */ /* 0x0006a40008000100 */
[----:B---3--:R-:W-:Y:S01]  /*18c0*/  NOP ;  /* 0x0000000000007918 */ /* 0x008fe20000000000 */
.L_x_54:
[----:B--2---:R-:W-:Y:S05]  /*18d0*/  BSYNC.RECONVERGENT B4 ;  /* 0x0000000000047941 */ /* 0x004fea0003800200 */
.L_x_53:
[----:B----4-:R-:W-:Y:S06]  /*18e0*/  BAR.SYNC.DEFER_BLOCKING 0x0 ;  /* 0x0000000000007b1d */ /* 0x010fec0000010000 */
[----:B------:R-:W-:Y:S04]  /*18f0*/  BSSY.RECONVERGENT B4, `(.L_x_55) ;  /* 0x000000d000047945 */ /* 0x000fe80003800200 */
[----:B------:R-:W-:Y:S05]  /*1900*/  @P3 BRA `(.L_x_56) ;  /* 0x00000000002c3947 */ /* 0x000fea0003800000 */
[----:B------:R-:W-:Y:S02]  /*1910*/  UMOV UR4, 0x1 ;  /* 0x0000000100047882 */ /* 0x000fe40000000000 */
[----:B------:R-:W-:-:S04]  /*1920*/  UIADD3 UR16, UPT, UPT, -UR4, 0x100000, URZ ;  /* 0x0010000004107890 */ /* 0x000fc8000fffe1ff */
[----:B------:R-:W-:Y:S02]  /*1930*/  USHF.L.U32 UR17, UR16, 0xb, URZ ;  /* 0x0000000b10117899 */ /* 0x000fe400080006ff */
[----:B------:R-:W-:Y:S02]  /*1940*/  USHF.L.U32 UR16, UR16, 0x1, URZ ;  /* 0x0000000110107899 */ /* 0x000fe400080006ff */
[----:B------:R-:W-:-:S04]  /*1950*/  UIADD3 UR4, UPT, UPT, -UR4, 0x100000, URZ ;  /* 0x0010000004047890 */ /* 0x000fc8000fffe1ff */
[----:B------:R-:W-:Y:S02]  /*1960*/  USHF.L.U32 UR5, UR4, 0xb, URZ ;  /* 0x0000000b04057899 */ /* 0x000fe400080006ff */
[----:B------:R-:W-:Y:S01]  /*1970*/  USHF.L.U32 UR4, UR4, 0x1, URZ ;  /* 0x0000000104047899 */ /* 0x000fe200080006ff */
[----:B------:R-:W2:Y:S03]  /*1980*/  FENCE.VIEW.ASYNC.S ;  /* 0x00000000000073c6 */ /* 0x000ea60000000000 */
[----:B--2---:R2:W3:Y:S08]  /*1990*/  SYNCS.EXCH.64 URZ, [UR9+0x30010], UR16 ;  /* 0x0300101009ff75b2 */ /* 0x0044f00008000100 */
[----:B------:R2:W4:Y:S01]  /*19a0*/  SYNCS.EXCH.64 URZ, [UR9+0x30030], UR4 ;  /* 0x0300300409ff75b2 */ /* 0x0005220008000100 */
[----:B------:R-:W-:Y:S01]  /*19b0*/  NOP ;  /* 0x0000000000007918 */ /* 0x000fe20000000000 */
.L_x_56:
[----:B--2---:R-:W-:Y:S05]  /*19c0*/  BSYNC.RECONVERGENT B4 ;  /* 0x0000000000047941 */ /* 0x004fea0003800200 */
.L_x_55:
[----:B---34-:R-:W-:Y:S01]  /*19d0*/  BAR.SYNC.DEFER_BLOCKING 0x0 ;  /* 0x0000000000007b1d */ /* 0x018fe20000010000 */
[----:B------:R-:W-:Y:S01]  /*19e0*/  UIADD3 UR14, UPT, UPT, UR9, 0x30020, URZ ;  /* 0x00030020090e7890 */ /* 0x000fe2000fffe0ff */
[----:B------:R-:W-:Y:S01]  /*19f0*/  ISETP.GE.AND P0, PT, R12, 0x1, PT ;  /* 0x000000010c00780c */ /* 0x000fe20003f06270 */
[----:B------:R-:W-:-:S03]  /*1a00*/  USHF.L.U32 UR27, UR15, 0x6, URZ ;  /* 0x000000060f1b7899 */ /* 0x000fc600080006ff */
        /* <DEDUP_REMOVED lines=13> */
.L_x_58:
[----:B--2---:R-:W-:Y:S05]  /*1ae0*/  BSYNC.RECONVERGENT B4 ;  /* 0x0000000000047941 */ /* 0x004fea0003800200 */
.L_x_57:
[----:B------:R-:W-:Y:S05]  /*1af0*/  @!P0 BRA `(.L_x_59) ;  /* 0x0000000c00588947 */ /* 0x000fea0003800000 */
[----:B---34-:R-:W-:Y:S01]  /*1b00*/  BAR.SYNC.DEFER_BLOCKING 0x0 ;  /* 0x0000000000007b1d */ /* 0x018fe20000010000 */
[----:B------:R-:W-:Y:S01]  /*1b10*/  ELECT P1, URZ, PT ;  /* 0x0000000000ff782f */ /* 0x000fe20003820000 */
[----:B------:R-:W-:Y:S01]  /*1b20*/  @!P3 IMAD.MOV.U32 R2, RZ, RZ, 0xc000 ;  /* 0x0000c000ff02b424 */ /* 0x000fe200078e00ff */
[----:B------:R-:W-:Y:S02]  /*1b30*/  ULOP3.LUT UR4, UR12, 0x1, URZ, 0xc0, !UPT ;  /* 0x000000010c047892 */ /* 0x000fe4000f8ec0ff */
[C---:B------:R-:W-:Y:S02]  /*1b40*/  ISETP.LT.U32.AND P1, PT, R68.reuse, 0x40, P1 ;  /* 0x000000404400780c */ /* 0x040fe40000f21070 */
[----:B------:R-:W-:Y:S01]  /*1b50*/  ELECT P0, URZ, PT ;  /* 0x0000000000ff782f */ /* 0x000fe20003800000 */
[----:B------:R-:W-:Y:S02]  /*1b60*/  ULEA UR5, UR4, UR9, 0xd ;  /* 0x0000000904057291 */ /* 0x000fe4000f8e68ff */
[----:B------:R-:W-:Y:S01]  /*1b70*/  USHF.L.U32 UR26, UR4, 0x6, URZ ;  /* 0x00000006041a7899 */ /* 0x000fe200080006ff */
[----:B------:R-:W-:Y:S01]  /*1b80*/  ISETP.LT.U32.AND P0, PT, R68, 0x40, P0 ;  /* 0x000000404400780c */ /* 0x000fe20000701070 */
[----:B------:R-:W-:-:S02]  /*1b90*/  ULEA UR16, UR4, UR5, 0xd ;  /* 0x0000000504107291 */ /* 0x000fc4000f8e68ff */
[----:B------:R-:W-:-:S04]  /*1ba0*/  ULEA UR18, UR18, UR26, 0x7 ;  /* 0x0000001a12127291 */ /* 0x000fc8000f8e38ff */
[----:B------:R-:W-:Y:S01]  /*1bb0*/  VOTEU.ANY UP0, P1 ;  /* 0x0000000000ff7886 */ /* 0x000fe20000800100 */
[----:B------:R-:W-:-:S04]  /*1bc0*/  VOTEU.ANY UP2, P1 ;  /* 0x0000000000ff7886 */ /* 0x000fc80000840100 */
[----:B------:R-:W-:Y:S01]  /*1bd0*/  @UP0 UIADD3 UR24, UPT, UPT, UR5, 0x20000, URZ ;  /* 0x0002000005180890 */ /* 0x000fe2000fffe0ff */
[----:B------:R2:W-:Y:S01]  /*1be0*/  @!P3 SYNCS.ARRIVE.TRANS64 RZ, [UR9+0x30000], R2 ;  /* 0x03000002ffffb9a7 */ /* 0x0005e20008000009 */
[----:B------:R-:W-:Y:S01]  /*1bf0*/  @UP0 UIADD3 UR25, UPT, UPT, UR9, 0x30000, URZ ;  /* 0x0003000009190890 */ /* 0x000fe2000fffe0ff */
[----:B------:R-:W-:Y:S06]  /*1c00*/  BAR.SYNC.DEFER_BLOCKING 0x0 ;  /* 0x0000000000007b1d */ /* 0x000fec0000010000 */
[----:B------:R-:W-:Y:S01]  /*1c10*/  VOTEU.ANY UP1, P0 ;  /* 0x0000000000ff7886 */ /* 0x000fe20000020100 */
[----:B------:R-:W-:-:S04]  /*1c20*/  VOTEU.ANY UP0, P0 ;  /* 0x0000000000ff7886 */ /* 0x000fc80000000100 */
[----:B------:R-:W-:Y:S01]  /*1c30*/  @UP1 UIADD3 UR17, UPT, UPT, UR9, 0x30000, URZ ;  /* 0x0003000009111890 */ /* 0x000fe2000fffe0ff */
[----:B------:R-:W-:Y:S01]  /*1c40*/  @UP1 UMOV UR19, URZ ;  /* 0x000000ff00131c82 */ /* 0x000fe20008000000 */
[----:B------:R2:W-:Y:S01]  /*1c50*/  @UP2 UTMALDG.2D [UR24], [UR6] ;  /* 0x00000018060025b4 */ /* 0x0005e20008008000 */
[----:B------:R3:W-:Y:S06]  /*1c60*/  MEMBAR.ALL.CTA ;  /* 0x0000000000007992 */ /* 0x0007ec0000008000 */
[----:B---3--:R-:W3:Y:S02]  /*1c70*/  FENCE.VIEW.ASYNC.S ;  /* 0x00000000000073c6 */ /* 0x008ee40000000000 */
[----:B---3--:R-:W-:Y:S06]  /*1c80*/  BAR.SYNC.DEFER_BLOCKING 0x0 ;  /* 0x0000000000007b1d */ /* 0x008fec0000010000 */
[----:B------:R2:W-:Y:S01]  /*1c90*/  @UP0 UTMALDG.2D [UR16], [UR34] ;  /* 0x00000010220005b4 */ /* 0x0005e20008008000 */
[----:B------:R-:W-:Y:S01]  /*1ca0*/  UISETP.NE.U32.AND UP0, UPT, UR12, URZ, UPT ;  /* 0x000000ff0c00728c */ /* 0x000fe2000bf05070 */
[----:B------:R-:W-:Y:S06]  /*1cb0*/  BAR.SYNC.DEFER_BLOCKING 0x0 ;  /* 0x0000000000007b1d */ /* 0x000fec0000010000 */
[----:B------:R-:W3:Y:S02]  /*1cc0*/  SYNCS.PHASECHK.TRANS64.TRYWAIT P0, [UR9+0x30000], RZ ;  /* 0x030000ffff0075a7 */ /* 0x000ee40008001109 */
[----:B--23--:R-:W-:Y:S05]  /*1cd0*/  @!P0 BRA `(.L_x_60) ;  /* 0x0000001400248947 */ /* 0x00cfea0003800000 */
.L_x_78:
[----:B------:R-:W-:Y:S05]  /*1ce0*/  BRA.U UP0, `(.L_x_61) ;  /* 0x0000000100cc7547 */ /* 0x000fea000b800000 */
[----:B------:R-:W-:Y:S02]  /*1cf0*/  USHF.R.U32.HI UR18, URZ, 0x4, UR9 ;  /* 0x00000004ff127899 */ /* 0x000fe40008011609 */
[----:B------:R-:W-:Y:S02]  /*1d00*/  UIADD3 UR15, UPT, UPT, UR9, 0x20000, URZ ;  /* 0x00020000090f7890 */ /* 0x000fe4000fffe0ff */
[----:B------:R-:W-:Y:S02]  /*1d10*/  USGXT.U32 UR18, UR18, 0xe ;  /* 0x0000000e1212789a */ /* 0x000fe40008000000 */
[----:B------:R-:W-:Y:S02]  /*1d20*/  USHF.R.U32.HI UR15, URZ, 0x4, UR15 ;  /* 0x00000004ff0f7899 */ /* 0x000fe4000801160f */
[----:B------:R-:W-:Y:S02]  /*1d30*/  UIADD3 UR28, UP0, UPT, UR18, 0x4000080, URZ ;  /* 0x04000080121c7890 */ /* 0x000fe4000ff1e0ff */
[----:B------:R-:W-:Y:S01]  /*1d40*/  USGXT.U32 UR16, UR15, 0xe ;  /* 0x0000000e0f10789a */ /* 0x000fe20008000000 */
[----:B------:R-:W-:Y:S01]  /*1d50*/  UMOV UR5, URZ ;  /* 0x000000ff00057c82 */ /* 0x000fe20008000000 */
[----:B------:R-:W-:Y:S01]  /*1d60*/  UMOV UR4, URZ ;  /* 0x000000ff00047c82 */ /* 0x000fe20008000000 */
[----:B------:R-:W-:-:S02]  /*1d70*/  UIADD3.X UR29, UPT, UPT, UR5, 0x40004040, URZ, UP0, !UPT ;  /* 0x40004040051d7890 */ /* 0x000fc400087fe4ff */
[----:B------:R-:W-:Y:S02]  /*1d80*/  UIADD3 UR56, UP0, UPT, UR16, 0x2, URZ ;  /* 0x0000000210387890 */ /* 0x000fe4000ff1e0ff */
[----:B------:R-:W-:Y:S02]  /*1d90*/  ULOP3.LUT UR18, UR18, 0x4000000, URZ, 0xfc, !UPT ;  /* 0x0400000012127892 */ /* 0x000fe4000f8efcff */
[----:B------:R-:W-:Y:S02]  /*1da0*/  UIADD3.X UR57, UPT, UPT, UR4, 0x40004040, URZ, UP0, !UPT ;  /* 0x4000404004397890 */ /* 0x000fe400087fe4ff */
[----:B------:R-:W-:Y:S02]  /*1db0*/  UIADD3.64 UR32, UPT, UPT, UR28, 0x80, URZ ;  /* 0x000000801c207897 */ /* 0x000fe4000fffe0ff */
[----:B------:R-:W-:Y:S02]  /*1dc0*/  UIADD3.64 UR4, UPT, UPT, UR56, 0x2, URZ ;  /* 0x0000000238047897 */ /* 0x000fe4000fffe0ff */
[----:B------:R-:W-:-:S02]  /*1dd0*/  UIADD3.64 UR38, UPT, UPT, UR28, 0x100, URZ ;  /* 0x000001001c267897 */ /* 0x000fc4000fffe0ff */
[----:B------:R-:W-:Y:S02]  /*1de0*/  UIADD3.64 UR36, UPT, UPT, UR56, 0x4, URZ ;  /* 0x0000000438247897 */ /* 0x000fe4000fffe0ff */
[----:B------:R-:W-:Y:S02]  /*1df0*/  UIADD3.64 UR42, UPT, UPT, UR28, 0x180, URZ ;  /* 0x000001801c2a7897 */ /* 0x000fe4000fffe0ff */
[----:B------:R-:W-:Y:S02]  /*1e00*/  UIADD3.64 UR40, UPT, UPT, UR56, 0x1fe, URZ ;  /* 0x000001fe38287897 */ /* 0x000fe4000fffe0ff */
[----:B------:R-:W-:Y:S02]  /*1e10*/  UIADD3.64 UR46, UPT, UPT, UR28, 0x200, URZ ;  /* 0x000002001c2e7897 */ /* 0x000fe4000fffe0ff */
[----:B------:R-:W-:Y:S02]  /*1e20*/  UIADD3.64 UR44, UPT, UPT, UR56, 0x200, URZ ;  /* 0x00000200382c7897 */ /* 0x000fe4000fffe0ff */
[----:B------:R-:W-:-:S02]  /*1e30*/  UIADD3.64 UR50, UPT, UPT, UR28, 0x280, URZ ;  /* 0x000002801c327897 */ /* 0x000fc4000fffe0ff */
[----:B------:R-:W-:Y:S01]  /*1e40*/  UIADD3.64 UR48, UPT, UPT, UR56, 0x202, URZ ;  /* 0x0000020238307897 */ /* 0x000fe2000fffe0ff */
[----:B------:R-:W-:Y:S01]  /*1e50*/  UMOV UR20, 0x0 ;  /* 0x0000000000147882 */ /* 0x000fe20000000000 */
[----:B------:R-:W-:Y:S01]  /*1e60*/  UMOV UR21, 0x4210490 ;  /* 0x0421049000157882 */ /* 0x000fe20000000000 */
[----:B------:R-:W-:Y:S01]  /*1e70*/  UIADD3.64 UR54, UPT, UPT, UR28, 0x300, URZ ;  /* 0x000003001c367897 */ /* 0x000fe2000fffe0ff */
[----:B------:R-:W-:Y:S01]  /*1e80*/  UMOV UR17, 0x40004040 ;  /* 0x4000404000117882 */ /* 0x000fe20000000000 */
[----:B------:R-:W-:Y:S01]  /*1e90*/  UIADD3.64 UR52, UPT, UPT, UR56, 0x204, URZ ;  /* 0x0000020438347897 */ /* 0x000fe2000fffe0ff */
[----:B------:R-:W-:Y:S01]  /*1ea0*/  UMOV UR19, 0x40004040 ;  /* 0x4000404000137882 */ /* 0x000fe20000000000 */
[----:B------:R-:W-:Y:S01]  /*1eb0*/  UMOV UR22, 0x0 ;  /* 0x0000000000167882 */ /* 0x000fe20000000000 */
[----:B------:R-:W-:Y:S01]  /*1ec0*/  UMOV UR23, 0x4210490 ;  /* 0x0421049000177882 */ /* 0x000fe20000000000 */
[----:B------:R-:W-:Y:S01]  /*1ed0*/  UMOV UR24, 0x0 ;  /* 0x0000000000187882 */ /* 0x000fe20000000000 */
[----:B------:R-:W-:Y:S01]  /*1ee0*/  UMOV UR25, 0x4210490 ;  /* 0x0421049000197882 */ /* 0x000fe20000000000 */
[----:B------:R2:W-:Y:S01]  /*1ef0*/  UTCHMMA gdesc[UR16], gdesc[UR18], tmem[UR8], tmem[UR20], idesc[UR21], !UPT ;  /* 0x00ff1412100075ea */ /* 0x0005e2000f800008 */
[----:B------:R-:W-:Y:S01]  /*1f00*/  UMOV UR30, 0x0 ;  /* 0x00000000001e7882 */ /* 0x000fe20000000000 */
[----:B------:R-:W-:Y:S01]  /*1f10*/  UMOV UR31, 0x4210490 ;  /* 0x04210490001f7882 */ /* 0x000fe20000000000 */
[----:B------:R2:W-:Y:S01]  /*1f20*/  UTCHMMA gdesc[UR56], gdesc[UR28], tmem[UR8], tmem[UR22], idesc[UR23], UPT ;  /* 0x00ff161c380075ea */ /* 0x0005e2000b800008 */
        /* <DEDUP_REMOVED lines=12> */
[----:B------:R2:W-:Y:S01]  /*1ff0*/  UTCHMMA gdesc[UR48], gdesc[UR50], tmem[UR8], tmem[UR62], idesc[UR63], UPT ;  /* 0x00ff3e32300075ea */ /* 0x0005e2000b800008 */
[----:B------:R2:W-:Y:S01]  /*2000*/  UTCHMMA gdesc[UR52], gdesc[UR54], tmem[UR8], tmem[UR64], idesc[UR65], UPT ;  /* 0x00ff4036340075ea */ /* 0x0005e2000b800008 */
[----:B------:R-:W-:Y:S01]  /*2010*/  NOP ;  /* 0x0000000000007918 */ /* 0x000fe20000000000 */
.L_x_61:
[----:B------:R-:W-:Y:S01]  /*2020*/  ELECT P0, URZ, PT ;  /* 0x0000000000ff782f */ /* 0x000fe20003800000 */
[----:B--2---:R-:W-:Y:S01]  /*2030*/  UMOV UR4, UR14 ;  /* 0x0000000e00047c82 */ /* 0x004fe20008000000 */
[----:B------:R-:W-:Y:S02]  /*2040*/  UMOV UR5, URZ ;  /* 0x000000ff00057c82 */ /* 0x000fe40008000000 */
[----:B------:R-:W-:-:S13]  /*2050*/  ISETP.LT.U32.AND P0, PT, R68, 0x20, P0 ;  /* 0x000000204400780c */ /* 0x000fda0000701070 */
[----:B------:R-:W-:Y:S01]  /*2060*/  VOTEU.ANY UP0, P0 ;  /* 0x0000000000ff7886 */ /* 0x000fe20000000100 */
[----:B------:R-:W-:Y:S01]  /*2070*/  VOTEU.ANY UP1, P0 ;  /* 0x0000000000ff7886 */ /* 0x000fe20000020100 */
[----:B------:R-:W-:-:S03]  /*2080*/  ISETP.GE.U32.AND P0, PT, R12, 0x81, PT ;  /* 0x000000810c00780c */ /* 0x000fc60003f06070 */
[----:B------:R-:W-:Y:S02]  /*2090*/  @UP0 UMOV UR4, UR4 ;  /* 0x0000000400040c82 */ /* 0x000fe40008000000 */
[----:B------:R2:W-:Y:S01]  /*20a0*/  @UP1 UTCBAR [UR4], URZ ;  /* 0x000000ff040013e9 */ /* 0x0005e200080000ff */
[----:B------:R-:W-:Y:S06]  /*20b0*/  BAR.SYNC.DEFER_BLOCKING 0x0 ;  /* 0x0000000000007b1d */ /* 0x000fec0000010000 */
[----:B------:R-:W3:Y:S02]  /*20c0*/  SYNCS.PHASECHK.TRANS64.TRYWAIT P1, [UR9+0x30020], RZ ;  /* 0x030020ffff0075a7 */ /* 0x000ee40008021109 */
[----:B--23--:R-:W-:Y:S05]  /*20d0*/  @!P1 BRA `(.L_x_62) ;  /* 0x0000001000309947 */ /* 0x00cfea0003800000 */
.L_x_79:
[----:B------:R-:W-:Y:S01]  /*20e0*/  IMAD.MOV.U32 R2, RZ, RZ, RZ ;  /* 0x000000ffff027224 */ /* 0x000fe200078e00ff */
[----:B------:R-:W-:Y:S06]  /*20f0*/  @!P0 BRA `(.L_x_59) ;  /* 0x0000000400d88947 */ /* 0x000fec0003800000 */
[----:B------:R-:W2:Y:S01]  /*2100*/  LDCU UR21, c[0x0][0x3a0] ;  /* 0x00007400ff1577ac */ /* 0x000ea20008000800 */
[----:B------:R-:W-:Y:S01]  /*2110*/  UMOV UR20, 0x1 ;  /* 0x0000000100147882 */ /* 0x000fe20000000000 */
[----:B------:R-:W-:-:S05]  /*2120*/  UMOV UR31, 0x80 ;  /* 0x00000080001f7882 */ /* 0x000fca0000000000 */
.L_x_66:
[----:B------:R-:W-:Y:S01]  /*2130*/  BAR.SYNC.DEFER_BLOCKING 0x0 ;  /* 0x0000000000007b1d */ /* 0x000fe20000010000 */
[----:B------:R-:W-:Y:S01]  /*2140*/  ULEA UR44, UR20, UR9, 0x3 ;  /* 0x00000009142c7291 */ /* 0x000fe2000f8e18ff */
[----:B-----5:R-:W-:Y:S01]  /*2150*/  @!P3 IMAD.MOV.U32 R3, RZ, RZ, 0xc000 ;  /* 0x0000c000ff03b424 */ /* 0x020fe200078e00ff */
[----:B------:R-:W-:Y:S01]  /*2160*/  ELECT P1, URZ, PT ;  /* 0x0000000000ff782f */ /* 0x000fe20003820000 */
[----:B------:R-:W-:-:S03]  /*2170*/  ULEA UR4, UR20, UR9, 0xe ;  /* 0x0000000914047291 */ /* 0x000fc6000f8e70ff */
[----:B------:R-:W-:Y:S01]  /*2180*/  ISETP.LT.U32.AND P1, PT, R68, 0x40, P1 ;  /* 0x000000404400780c */ /* 0x000fe20000f21070 */
[----:B------:R-:W-:Y:S02]  /*2190*/  ULOP3.LUT UR30, UR12, 0x1, URZ, 0xc0, !UPT ;  /* 0x000000010c1e7892 */ /* 0x000fe4000f8ec0ff */
[----:B------:R-:W-:Y:S02]  /*21a0*/  UIADD3 UR4, UPT, UPT, UR4, 0x20000, URZ ;  /* 0x0002000004047890 */ /* 0x000fe4000fffe0ff */
[----:B------:R-:W-:Y:S02]  /*21b0*/  ULEA UR26, UR30, UR31, 0x6 ;  /* 0x0000001f1e1a7291 */ /* 0x000fe4000f8e30ff */
[----:B------:R-:W-:Y:S01]  /*21c0*/  ULEA UR24, UR30, UR4, 0xd ;  /* 0x000000041e187291 */ /* 0x000fe2000f8e68ff */
[----:B------:R-:W-:Y:S01]  /*21d0*/  ELECT P0, URZ, PT ;  /* 0x0000000000ff782f */ /* 0x000fe20003800000 */
[----:B------:R-:W-:-:S04]  /*21e0*/  ULEA UR5, UR20, UR9, 0xf ;  /* 0x0000000914057291 */ /* 0x000fc8000f8e78ff */
[----:B------:R-:W-:Y:S01]  /*21f0*/  VOTEU.ANY UP0, P1 ;  /* 0x0000000000ff7886 */ /* 0x000fe20000800100 */
[----:B------:R-:W-:Y:S01]  /*2200*/  ISETP.LT.U32.AND P0, PT, R68, 0x40, P0 ;  /* 0x000000404400780c */ /* 0x000fe20000701070 */
[----:B------:R-:W-:Y:S01]  /*2210*/  ULEA UR28, UR30, UR5, 0xe ;  /* 0x000000051e1c7291 */ /* 0x000fe2000f8e70ff */
[----:B------:R3:W-:Y:S02]  /*2220*/  @!P3 SYNCS.ARRIVE.TRANS64 RZ, [UR44+0x30000], R3 ;  /* 0x03000003ffffb9a7 */ /* 0x0007e4000800002c */
[----:B------:R-:W-:Y:S01]  /*2230*/  @UP0 UIADD3 UR25, UPT, UPT, UR44, 0x30000, URZ ;  /* 0x000300002c190890 */ /* 0x000fe2000fffe0ff */
[----:B------:R-:W-:Y:S01]  /*2240*/  VOTEU.ANY UP0, P1 ;  /* 0x0000000000ff7886 */ /* 0x000fe20000800100 */
[----:B------:R-:W-:Y:S01]  /*2250*/  BAR.SYNC.DEFER_BLOCKING 0x0 ;  /* 0x0000000000007b1d */ /* 0x000fe20000010000 */
[----:B------:R-:W-:Y:S01]  /*2260*/  ULEA UR30, UR30, UR13, 0x6 ;  /* 0x0000000d1e1e7291 */ /* 0x000fe2000f8e30ff */
[----:B---3--:R-:W-:-:S05]  /*2270*/  IMAD.U32 R3, R2, -0x80000000, RZ ;  /* 0x8000000002037824 */ /* 0x008fca00078e00ff */
[----:B------:R-:W-:-:S05]  /*2280*/  VOTEU.ANY UP1, P0 ;  /* 0x0000000000ff7886 */ /* 0x000fca0000020100 */
[----:B------:R-:W-:Y:S01]  /*2290*/  @UP1 UIADD3 UR29, UPT, UPT, UR44, 0x30000, URZ ;  /* 0x000300002c1d1890 */ /* 0x000fe2000fffe0ff */
[----:B------:R-:W-:Y:S01]  /*22a0*/  VOTEU.ANY UP1, P0 ;  /* 0x0000000000ff7886 */ /* 0x000fe20000020100 */
[----:B------:R3:W-:Y:S01]  /*22b0*/  @UP0 UTMALDG.2D [UR24], [UR6] ;  /* 0x00000018060005b4 */ /* 0x0007e20008008000 */
[----:B------:R-:W-:Y:S01]  /*22c0*/  UISETP.NE.U32.AND UP0, UPT, UR12, URZ, UPT ;  /* 0x000000ff0c00728c */ /* 0x000fe2000bf05070 */
[----:B------:R4:W-:Y:S06]  /*22d0*/  MEMBAR.ALL.CTA ;  /* 0x0000000000007992 */ /* 0x0009ec0000008000 */
[----:B----4-:R-:W4:Y:S02]  /*22e0*/  FENCE.VIEW.ASYNC.S ;  /* 0x00000000000073c6 */ /* 0x010f240000000000 */
[----:B----4-:R-:W-:Y:S06]  /*22f0*/  BAR.SYNC.DEFER_BLOCKING 0x0 ;  /* 0x0000000000007b1d */ /* 0x010fec0000010000 */
[----:B------:R3:W-:Y:S02]  /*2300*/  @UP1 UTMALDG.2D [UR28], [UR34] ;  /* 0x0000001c220015b4 */ /* 0x0007e40008008000 */
[----:B------:R-:W-:Y:S06]  /*2310*/  BAR.SYNC.DEFER_BLOCKING 0x0 ;  /* 0x0000000000007b1d */ /* 0x000fec0000010000 */
[----:B------:R-:W4:Y:S02]  /*2320*/  SYNCS.PHASECHK.TRANS64.TRYWAIT P0, [UR44+0x30000], R3 ;  /* 0x03000003ff0075a7 */ /* 0x000f24000800112c */
[----:B---34-:R-:W-:Y:S05]  /*2330*/  @!P0 BRA `(.L_x_63) ;  /* 0x0000000c00a48947 */ /* 0x018fea0003800000 */
.L_x_80:
[----:B------:R-:W-:Y:S05]  /*2340*/  BRA.U UP0, `(.L_x_64) ;  /* 0x0000000100f87547 */ /* 0x000fea000b800000 */
[----:B------:R-:W-:Y:S02]  /*2350*/  USHF.R.U32.HI UR18, URZ, 0x4, UR4 ;  /* 0x00000004ff127899 */ /* 0x000fe40008011604 */
[----:B------:R-:W-:Y:S02]  /*2360*/  USHF.R.U32.HI UR19, URZ, 0x4, UR5 ;  /* 0x00000004ff137899 */ /* 0x000fe40008011605 */
[----:B------:R-:W-:Y:S02]  /*2370*/  USGXT.U32 UR18, UR18, 0xe ;  /* 0x0000000e1212789a */ /* 0x000fe40008000000 */
[----:B------:R-:W-:Y:S02]  /*2380*/  USGXT.U32 UR19, UR19, 0xe ;  /* 0x0000000e1313789a */ /* 0x000fe40008000000 */
[----:B------:R-:W-:Y:S02]  /*2390*/  UIADD3 UR24, UP0, UPT, UR18, 0x2, URZ ;  /* 0x0000000212187890 */ /* 0x000fe4000ff1e0ff */
[----:B------:R-:W-:Y:S01]  /*23a0*/  UIADD3 UR22, UP1, UPT, UR19, 0x4000080, URZ ;  /* 0x0400008013167890 */ /* 0x000fe2000ff3e0ff */
[----:B------:R-:W-:Y:S01]  /*23b0*/  UMOV UR4, URZ ;  /* 0x000000ff00047c82 */ /* 0x000fe20008000000 */
[----:B------:R-:W-:Y:S01]  /*23c0*/  UMOV UR5, URZ ;  /* 0x000000ff00057c82 */ /* 0x000fe20008000000 */
[----:B------:R-:W-:-:S02]  /*23d0*/  UIADD3.X UR25, UPT, UPT, UR4, 0x40004040, URZ, UP0, !UPT ;  /* 0x4000404004197890 */ /* 0x000fc400087fe4ff */
[----:B------:R-:W-:Y:S02]  /*23e0*/  UIADD3 UR50, UP3, UPT, UR24, 0x2, URZ ;  /* 0x0000000218327890 */ /* 0x000fe4000ff7e0ff */
[----:B------:R-:W-:Y:S02]  /*23f0*/  UIADD3.X UR23, UPT, UPT, UR5, 0x40004040, URZ, UP1, !UPT ;  /* 0x4000404005177890 */ /* 0x000fe40008ffe4ff */
[----:B------:R-:W-:Y:S02]  /*2400*/  UIADD3 UR52, UP2, UPT, UR22, 0x80, URZ ;  /* 0x0000008016347890 */ /* 0x000fe4000ff5e0ff */
[----:B------:R-:W-:Y:S02]  /*2410*/  UIADD3 UR54, UP6, UPT, UR24, 0x4, URZ ;  /* 0x0000000418367890 */ /* 0x000fe4000ffde0ff */
[----:B------:R-:W-:Y:S02]  /*2420*/  UIADD3 UR56, UP5, UPT, UR22, 0x100, URZ ;  /* 0x0000010016387890 */ /* 0x000fe4000ffbe0ff */
[----:B------:R-:W-:-:S02]  /*2430*/  UIADD3 UR58, UP1, UPT, UR24, 0x1fe, URZ ;  /* 0x000001fe183a7890 */ /* 0x000fc4000ff3e0ff */
[----:B------:R-:W-:Y:S02]  /*2440*/  ULOP3.LUT UR4, UR19, 0x4000000, URZ, 0xfc, !UPT ;  /* 0x0400000013047892 */ /* 0x000fe4000f8efcff */
[----:B------:R-:W-:Y:S02]  /*2450*/  UIADD3 UR60, UP0, UPT, UR22, 0x180, URZ ;  /* 0x00000180163c7890 */ /* 0x000fe4000ff1e0ff */
[----:B------:R-:W-:Y:S02]  /*2460*/  UIADD3.X UR51, UPT, UPT, UR25, URZ, URZ, UP3, !UPT ;  /* 0x000000ff19337290 */ /* 0x000fe40009ffe4ff */
[----:B------:R-:W-:Y:S02]  /*2470*/  UIADD3 UR62, UP4, UPT, UR24, 0x200, URZ ;  /* 0x00000200183e7890 */ /* 0x000fe4000ff9e0ff */
[----:B------:R-:W-:Y:S02]  /*2480*/  UIADD3 UR64, UP3, UPT, UR22, 0x200, URZ ;  /* 0x0000020016407890 */ /* 0x000fe4000ff7e0ff */
[----:B------:R-:W-:-:S02]  /*2490*/  UIADD3.X UR53, UPT, UPT, UR23, URZ, URZ, UP2, !UPT ;  /* 0x000000ff17357290 */ /* 0x000fc400097fe4ff */
[----:B------:R-:W-:Y:S02]  /*24a0*/  UIADD3.X UR55, UPT, UPT, UR25, URZ, URZ, UP6, !UPT ;  /* 0x000000ff19377290 */ /* 0x000fe4000b7fe4ff */
[----:B------:R-:W-:Y:S02]  /*24b0*/  UIADD3 UR66, UP2, UPT, UR24, 0x202, URZ ;  /* 0x0000020218427890 */ /* 0x000fe4000ff5e0ff */
[----:B------:R-:W-:Y:S02]  /*24c0*/  UIADD3 UR68, UP6, UPT, UR22, 0x280, URZ ;  /* 0x0000028016447890 */ /* 0x000fe4000ffde0ff */
[----:B------:R-:W-:Y:S02]  /*24d0*/  UIADD3.X UR57, UPT, UPT, UR23, URZ, URZ, UP5, !UPT ;  /* 0x000000ff17397290 */ /* 0x000fe4000affe4ff */
[----:B------:R-:W-:Y:S02]  /*24e0*/  UIADD3.X UR59, UPT, UPT, UR25, URZ, URZ, UP1, !UPT ;  /* 0x000000ff193b7290 */ /* 0x000fe40008ffe4ff */
[----:B------:R-:W-:-:S02]  /*24f0*/  UIADD3 UR28, UP5, UPT, UR24, 0x204, URZ ;  /* 0x00000204181c7890 */ /* 0x000fc4000ffbe0ff */
[----:B------:R-:W-:Y:S02]  /*2500*/  UIADD3 UR32, UP1, UPT, UR22, 0x300, URZ ;  /* 0x0000030016207890 */ /* 0x000fe4000ff3e0ff */
[----:B------:R-:W-:Y:S02]  /*2510*/  UIADD3.X UR61, UPT, UPT, UR23, URZ, URZ, UP0, !UPT ;  /* 0x000000ff173d7290 */ /* 0x000fe400087fe4ff */
[----:B------:R-:W-:Y:S02]  /*2520*/  UIADD3.X UR63, UPT, UPT, UR25, URZ, URZ, UP4, !UPT ;  /* 0x000000ff193f7290 */ /* 0x000fe4000a7fe4ff */
[----:B------:R-:W-:Y:S02]  /*2530*/  UIADD3.X UR65, UPT, UPT, UR23, URZ, URZ, UP3, !UPT ;  /* 0x000000ff17417290 */ /* 0x000fe40009ffe4ff */
[----:B------:R-:W-:Y:S02]  /*2540*/  UIADD3.X UR67, UPT, UPT, UR25, URZ, URZ, UP2, !UPT ;  /* 0x000000ff19437290 */ /* 0x000fe400097fe4ff */
[----:B------:R-:W-:Y:S01]  /*2550*/  UIADD3.X UR69, UPT, UPT, UR23, URZ, URZ, UP6, !UPT ;  /* 0x000000ff17457290 */ /* 0x000fe2000b7fe4ff */
[----:B------:R-:W-:Y:S01]  /*2560*/  UMOV UR16, 0x0 ;  /* 0x0000000000107882 */ /* 0x000fe20000000000 */
[----:B------:R-:W-:Y:S01]  /*2570*/  UMOV UR17, 0x4210490 ;  /* 0x0421049000117882 */ /* 0x000fe20000000000 */
[----:B------:R-:W-:Y:S01]  /*2580*/  UMOV UR19, 0x40004040 ;  /* 0x4000404000137882 */ /* 0x000fe20000000000 */
[----:B------:R-:W-:Y:S01]  /*2590*/  UMOV UR5, 0x40004040 ;  /* 0x4000404000057882 */ /* 0x000fe20000000000 */
[----:B------:R-:W-:Y:S01]  /*25a0*/  UIADD3.X UR29, UPT, UPT, UR25, URZ, URZ, UP5, !UPT ;  /* 0x000000ff191d7290 */ /* 0x000fe2000affe4ff */
[----:B------:R3:W-:Y:S01]  /*25b0*/  UTCHMMA gdesc[UR18], gdesc[UR4], tmem[UR8], tmem[UR16], idesc[UR17], UPT ;  /* 0x00ff1004120075ea */ /* 0x0007e2000b800008 */
[----:B------:R-:W-:Y:S01]  /*25c0*/  UIADD3.X UR33, UPT, UPT, UR23, URZ, URZ, UP1, !UPT ;  /* 0x000000ff17217290 */ /* 0x000fe20008ffe4ff */
[----:B------:R-:W-:Y:S01]  /*25d0*/  UMOV UR14, 0x0 ;  /* 0x00000000000e7882 */ /* 0x000fe20000000000 */
[----:B------:R-:W-:Y:S01]  /*25e0*/  UMOV UR15, 0x4210490 ;  /* 0x04210490000f7882 */ /* 0x000fe20000000000 */
[----:B------:R-:W-:Y:S01]  /*25f0*/  UMOV UR42, 0x0 ;  /* 0x00000000002a7882 */ /* 0x000fe20000000000 */
[----:B------:R-:W-:Y:S01]  /*2600*/  UMOV UR43, 0x4210490 ;  /* 0x04210490002b7882 */ /* 0x000fe20000000000 */
        /* <DEDUP_REMOVED lines=18> */
.L_x_64:
[----:B------:R-:W-:Y:S01]  /*2730*/  ELECT P0, URZ, PT ;  /* 0x0000000000ff782f */ /* 0x000fe20003800000 */
[----:B---3--:R-:W-:-:S03]  /*2740*/  UIADD3 UR4, UPT, UPT, UR44, 0x30020, URZ ;  /* 0x000300202c047890 */ /* 0x008fc6000fffe0ff */
[----:B------:R-:W-:Y:S01]  /*2750*/  ISETP.LT.U32.AND P0, PT, R68, 0x20, P0 ;  /* 0x000000204400780c */ /* 0x000fe20000701070 */
[----:B------:R-:W-:-:S12]  /*2760*/  UMOV UR5, URZ ;  /* 0x000000ff00057c82 */ /* 0x000fd80008000000 */
[----:B------:R-:W-:Y:S01]  /*2770*/  VOTEU.ANY UP0, P0 ;  /* 0x0000000000ff7886 */ /* 0x000fe20000000100 */
[----:B------:R-:W-:-:S04]  /*2780*/  VOTEU.ANY UP1, P0 ;  /* 0x0000000000ff7886 */ /* 0x000fc80000020100 */
[----:B------:R-:W-:Y:S02]  /*2790*/  @UP0 UMOV UR4, UR4 ;  /* 0x0000000400040c82 */ /* 0x000fe40008000000 */
[----:B------:R3:W-:Y:S01]  /*27a0*/  @UP1 UTCBAR [UR4], URZ ;  /* 0x000000ff040013e9 */ /* 0x0007e200080000ff */
[----:B------:R-:W-:Y:S06]  /*27b0*/  BAR.SYNC.DEFER_BLOCKING 0x0 ;  /* 0x0000000000007b1d */ /* 0x000fec0000010000 */
[----:B------:R-:W4:Y:S02]  /*27c0*/  SYNCS.PHASECHK.TRANS64.TRYWAIT P0, [UR44+0x30020], R3 ;  /* 0x03002003ff0075a7 */ /* 0x000f24000800112c */
[----:B---34-:R-:W-:Y:S05]  /*27d0*/  @!P0 BRA `(.L_x_65) ;  /* 0x0000000800888947 */ /* 0x018fea0003800000 */
.L_x_81:
[----:B------:R-:W-:Y:S02]  /*27e0*/  UIADD3 UR20, UPT, UPT, UR20, 0x1, URZ ;  /* 0x0000000114147890 */ /* 0x000fe4000fffe0ff */
[----:B------:R-:W-:Y:S02]  /*27f0*/  UIADD3 UR31, UPT, UPT, UR31, 0x80, URZ ;  /* 0x000000801f1f7890 */ /* 0x000fe4000fffe0ff */
[----:B------:R-:W-:-:S04]  /*2800*/  UISETP.NE.U32.AND UP0, UPT, UR20, 0x4, UPT ;  /* 0x000000041400788c */ /* 0x000fc8000bf05070 */
[----:B------:R-:W-:Y:S02]  /*2810*/  USEL UR20, UR20, URZ, UP0 ;  /* 0x000000ff14147287 */ /* 0x000fe40008000000 */
[----:B------:R-:W-:Y:S02]  /*2820*/  USEL UR4, URZ, 0x1, UP0 ;  /* 0x00000001ff047887 */ /* 0x000fe40008000000 */
[----:B--2---:R-:W-:-:S04]  /*2830*/  UISETP.GE.AND UP0, UPT, UR31, UR21, UPT ;  /* 0x000000151f00728c */ /* 0x004fc8000bf06270 */
[----:B------:R-:W-:-:S05]  /*2840*/  LOP3.LUT R2, R2, UR4, RZ, 0x3c, !PT ;  /* 0x0000000402027c12 */ /* 0x000fca000f8e3cff */
[----:B------:R-:W-:Y:S05]  /*2850*/  BRA.U !UP0, `(.L_x_66) ;  /* 0xfffffff908347547 */ /* 0x000fea000b83ffff */
.L_x_59:
[----:B---34-:R-:W-:Y:S06]  /*2860*/  BAR.SYNC.DEFER_BLOCKING 0x0 ;  /* 0x0000000000007b1d */ /* 0x018fec0000010000 */
[----:B------:R-:W-:Y:S04]  /*2870*/  BSSY.RECONVERGENT B4, `(.L_x_67) ;  /* 0x0000004000047945 */ /* 0x000fe80003800200 */
[----:B------:R-:W-:Y:S05]  /*2880*/  @P3 BRA `(.L_x_68) ;  /* 0x0000000000083947 */ /* 0x000fea0003800000 */
[----:B------:R-:W2:Y:S02]  /*2890*/  SYNCS.CCTL.IV [UR9+0x30000] ;  /* 0x03000000ff0079b1 */ /* 0x000ea40008000009 */
[----:B--2---:R-:W2:Y:S02]  /*28a0*/  SYNCS.CCTL.IV [UR9+0x30020] ;  /* 0x03002000ff0079b1 */ /* 0x004ea40008000009 */
.L_x_68:
[----:B------:R-:W-:Y:S05]  /*28b0*/  BSYNC.RECONVERGENT B4 ;  /* 0x0000000000047941 */ /* 0x000fea0003800200 */
.L_x_67:
[----:B--2---:R-:W-:Y:S06]  /*28c0*/  BAR.SYNC.DEFER_BLOCKING 0x0 ;  /* 0x0000000000007b1d */ /* 0x004fec0000010000 */
[----:B------:R-:W-:Y:S04]  /*28d0*/  BSSY.RECONVERGENT B4, `(.L_x_69) ;  /* 0x0000004000047945 */ /* 0x000fe80003800200 */
[----:B------:R-:W-:Y:S05]  /*28e0*/  @P3 BRA `(.L_x_70) ;  /* 0x0000000000083947 */ /* 0x000fea0003800000 */
[----:B------:R-:W2:Y:S02]  /*28f0*/  SYNCS.CCTL.IV [UR9+0x30008] ;  /* 0x03000800ff0079b1 */ /* 0x000ea40008000009 */
[----:B--2---:R-:W2:Y:S02]  /*2900*/  SYNCS.CCTL.IV [UR9+0x30028] ;  /* 0x03002800ff0079b1 */ /* 0x004ea40008000009 */
.L_x_70:
[----:B------:R-:W-:Y:S05]  /*2910*/  BSYNC.RECONVERGENT B4 ;  /* 0x0000000000047941 */ /* 0x000fea0003800200 */
.L_x_69:
[----:B--2---:R-:W-:Y:S06]  /*2920*/  BAR.SYNC.DEFER_BLOCKING 0x0 ;  /* 0x0000000000007b1d */ /* 0x004fec0000010000 */
[----:B------:R-:W-:Y:S04]  /*2930*/  BSSY.RECONVERGENT B4, `(.L_x_71) ;  /* 0x0000004000047945 */ /* 0x000fe80003800200 */
[----:B------:R-:W-:Y:S05]  /*2940*/  @P3 BRA `(.L_x_72) ;  /* 0x0000000000083947 */ /* 0x000fea0003800000 */
[----:B------:R-:W2:Y:S02]  /*2950*/  SYNCS.CCTL.IV [UR9+0x30010] ;  /* 0x03001000ff0079b1 */ /* 0x000ea40008000009 */
[----:B--2---:R-:W2:Y:S02]  /*2960*/  SYNCS.CCTL.IV [UR9+0x30030] ;  /* 0x03003000ff0079b1 */ /* 0x004ea40008000009 */
.L_x_72:
[----:B------:R-:W-:Y:S05]  /*2970*/  BSYNC.RECONVERGENT B4 ;  /* 0x0000000000047941 */ /* 0x000fea0003800200 */
.L_x_71:
[----:B--2---:R-:W-:Y:S06]  /*2980*/  BAR.SYNC.DEFER_BLOCKING 0x0 ;  /* 0x0000000000007b1d */ /* 0x004fec0000010000 */
[----:B------:R-:W-:Y:S04]  /*2990*/  BSSY.RECONVERGENT B4, `(.L_x_73) ;  /* 0x0000004000047945 */ /* 0x000fe80003800200 */
[----:B------:R-:W-:Y:S05]  /*29a0*/  @P3 BRA `(.L_x_74) ;  /* 0x0000000000083947 */ /* 0x000fea0003800000 */
[----:B------:R-:W2:Y:S02]  /*29b0*/  SYNCS.CCTL.IV [UR9+0x30018] ;  /* 0x03001800ff0079b1 */ /* 0x000ea40008000009 */
[----:B--2---:R-:W2:Y:S02]  /*29c0*/  SYNCS.CCTL.IV [UR9+0x30038] ;  /* 0x03003800ff0079b1 */ /* 0x004ea40008000009 */
.L_x_74:
[----:B------:R-:W-:Y:S05]  /*29d0*/  BSYNC.RECONVERGENT B4 ;  /* 0x0000000000047941 */ /* 0x000fea0003800200 */
.L_x_73:
[----:B------:R-:W-:Y:S01]  /*29e0*/  USHF.L.U32 UR4, UR12, 0x15, URZ ;  /* 0x000000150c047899 */ /* 0x000fe200080006ff */
[C---:B------:R-:W-:Y:S01]  /*29f0*/  IMAD.SHL.U32 R4, R0.reuse, 0x80, RZ ;  /* 0x0000008000047824 */ /* 0x040fe200078e00ff */
[----:B------:R-:W-:Y:S01]  /*2a00*/  ELECT P0, URZ, PT ;  /* 0x0000000000ff782f */ /* 0x000fe20003800000 */
[C---:B------:R-:W-:Y:S01]  /*2a10*/  IMAD.SHL.U32 R2, R0.reuse, 0x40, RZ ;  /* 0x0000004000027824 */ /* 0x040fe200078e00ff */
[----:B------:R-:W-:Y:S01]  /*2a20*/  ULOP3.LUT UR4, UR4, 0x600000, URZ, 0xc0, !UPT ;  /* 0x0060000004047892 */ /* 0x000fe2000f8ec0ff */
[----:B-----5:R-:W-:Y:S01]  /*2a30*/  IMAD.SHL.U32 R3, R0, 0x10, RZ ;  /* 0x0000001000037824 */ /* 0x020fe200078e00ff */
[----:B------:R-:W-:Y:S01]  /*2a40*/  LOP3.LUT R5, R4, 0x780, RZ, 0xc0, !PT ;  /* 0x0000078004057812 */ /* 0x000fe200078ec0ff */
[----:B------:R-:W-:Y:S01]  /*2a50*/  IMAD.SHL.U32 R0, R0, 0x200, RZ ;  /* 0x0000020000007824 */ /* 0x000fe200078e00ff */
[----:B------:R-:W-:Y:S01]  /*2a60*/  LOP3.LUT R2, R2, 0x1800, RZ, 0xc0, !PT ;  /* 0x0000180002027812 */ /* 0x000fe200078ec0ff */
[----:B------:R-:W-:Y:S01]  /*2a70*/  UIADD3 UR4, UPT, UPT, UR8, UR4, URZ ;  /* 0x0000000408047290 */ /* 0x000fe2000fffe0ff */
[----:B------:R-:W-:Y:S01]  /*2a80*/  ISETP.LT.U32.AND P0, PT, R68, 0x40, P0 ;  /* 0x000000404400780c */ /* 0x000fe20000701070 */
[----:B------:R-:W-:Y:S01]  /*2a90*/  ULOP3.LUT UR12, UR12, 0x1, URZ, 0xc0, !UPT ;  /* 0x000000010c0c7892 */ /* 0x000fe2000f8ec0ff */
[----:B------:R-:W-:Y:S01]  /*2aa0*/  LOP3.LUT R5, R5, 0x2000, R0, 0xf8, !PT ;  /* 0x0000200005057812 */ /* 0x000fe200078ef800 */
[----:B------:R-:W-:Y:S01]  /*2ab0*/  UMOV UR6, UR27 ;  /* 0x0000001b00067c82 */ /* 0x000fe20008000000 */
[----:B------:R-:W-:Y:S01]  /*2ac0*/  LOP3.LUT R2, R2, 0x70, R3, 0xf8, !PT ;  /* 0x0000007002027812 */ /* 0x000fe200078ef803 */
[----:B------:R-:W-:-:S03]  /*2ad0*/  ULEA UR5, UR12, UR13, 0x6 ;  /* 0x0000000d0c057291 */ /* 0x000fc6000f8e30ff */
[----:B------:R-:W-:Y:S02]  /*2ae0*/  LOP3.LUT R0, R5, R2, RZ, 0xfc, !PT ;  /* 0x0000000205007212 */ /* 0x000fe400078efcff */
[----:B------:R-:W-:Y:S01]  /*2af0*/  LDTM.16dp32bit_t0_t15.x64 R4, tmem[UR4] ;  /* 0x00000004000479ee */ /* 0x000fe20008b00000 */
[----:B------:R-:W3:Y:S01]  /*2b00*/  LDTM.16dp32bit_t16_t31.x64 R4, tmem[UR4+0x40] ;  /* 0x00004004000479ee */ /* 0x000ee20008b20000 */
[----:B------:R-:W-:Y:S01]  /*2b10*/  NOP ;  /* 0x0000000000007918 */ /* 0x000fe20000000000 */
[C---:B------:R-:W-:Y:S01]  /*2b20*/  LOP3.LUT R2, R0.reuse, 0x10, RZ, 0x3c, !PT ;  /* 0x0000001000027812 */ /* 0x040fe200078e3cff */
[----:B------:R-:W-:Y:S01]  /*2b30*/  ULEA UR4, UR12, UR9, 0xd ;  /* 0x000000090c047291 */ /* 0x000fe2000f8e68ff */
[----:B------:R-:W-:Y:S01]  /*2b40*/  LOP3.LUT R3, R0, 0x20, RZ, 0x3c, !PT ;  /* 0x0000002000037812 */ /* 0x000fe200078e3cff */
[----:B---3--:R-:W-:Y:S01]  /*2b50*/  VOTEU.ANY UP1, P0 ;  /* 0x0000000000ff7886 */ /* 0x008fe20000020100 */
[----:B------:R-:W-:Y:S01]  /*2b60*/  VOTEU.ANY UP0, P0 ;  /* 0x0000000000ff7886 */ /* 0x000fe20000000100 */
[----:B------:R-:W-:-:S02]  /*2b70*/  F2FP.BF16.F32.PACK_AB R4, R5, R4 ;  /* 0x000000040504723e */ /* 0x000fc400000010ff */
[----:B------:R-:W-:Y:S02]  /*2b80*/  F2FP.BF16.F32.PACK_AB R5, R7, R6 ;  /* 0x000000060705723e */ /* 0x000fe400000010ff */
[----:B------:R-:W-:Y:S02]  /*2b90*/  F2FP.BF16.F32.PACK_AB R12, R13, R12 ;  /* 0x0000000c0d0c723e */ /* 0x000fe400000010ff */
[----:B------:R-:W-:Y:S02]  /*2ba0*/  F2FP.BF16.F32.PACK_AB R6, R9, R8 ;  /* 0x000000080906723e */ /* 0x000fe400000010ff */
[----:B------:R-:W-:Y:S02]  /*2bb0*/  F2FP.BF16.F32.PACK_AB R7, R11, R10 ;  /* 0x0000000a0b07723e */ /* 0x000fe400000010ff */
[----:B------:R-:W-:Y:S02]  /*2bc0*/  F2FP.BF16.F32.PACK_AB R13, R15, R14 ;  /* 0x0000000e0f0d723e */ /* 0x000fe400000010ff */
[----:B------:R-:W-:Y:S01]  /*2bd0*/  F2FP.BF16.F32.PACK_AB R20, R21, R20 ;  /* 0x000000141514723e */ /* 0x000fe200000010ff */
[----:B--2---:R2:W-:Y:S01]  /*2be0*/  STS.128 [R0+UR9], R4 ;  /* 0x0000000400007988 */ /* 0x0045e20008000c09 */
[----:B------:R-:W-:-:S02]  /*2bf0*/  F2FP.BF16.F32.PACK_AB R14, R17, R16 ;  /* 0x00000010110e723e */ /* 0x000fc400000010ff */
[----:B------:R-:W-:Y:S02]  /*2c00*/  F2FP.BF16.F32.PACK_AB R15, R19, R18 ;  /* 0x00000012130f723e */ /* 0x000fe400000010ff */
[----:B------:R-:W-:Y:S02]  /*2c10*/  F2FP.BF16.F32.PACK_AB R21, R23, R22 ;  /* 0x000000161715723e */ /* 0x000fe400000010ff */
[----:B------:R-:W-:Y:S01]  /*2c20*/  F2FP.BF16.F32.PACK_AB R28, R29, R28 ;  /* 0x0000001c1d1c723e */ /* 0x000fe200000010ff */
[----:B------:R2:W-:Y:S01]  /*2c30*/  STS.128 [R2+UR9], R12 ;  /* 0x0000000c02007988 */ /* 0x0005e20008000c09 */
[----:B------:R-:W-:Y:S02]  /*2c40*/  F2FP.BF16.F32.PACK_AB R22, R25, R24 ;  /* 0x000000181916723e */ /* 0x000fe400000010ff */
[----:B------:R-:W-:Y:S02]  /*2c50*/  F2FP.BF16.F32.PACK_AB R23, R27, R26 ;  /* 0x0000001a1b17723e */ /* 0x000fe400000010ff */
[----:B------:R-:W-:-:S02]  /*2c60*/  F2FP.BF16.F32.PACK_AB R29, R31, R30 ;  /* 0x0000001e1f1d723e */ /* 0x000fc400000010ff */
[----:B------:R-:W-:Y:S01]  /*2c70*/  F2FP.BF16.F32.PACK_AB R36, R37, R36 ;  /* 0x000000242524723e */ /* 0x000fe200000010ff */
[----:B------:R2:W-:Y:S01]  /*2c80*/  STS.128 [R3+UR9], R20 ;  /* 0x0000001403007988 */ /* 0x0005e20008000c09 */
[----:B------:R-:W-:Y:S02]  /*2c90*/  F2FP.BF16.F32.PACK_AB R30, R33, R32 ;  /* 0x00000020211e723e */ /* 0x000fe400000010ff */
[----:B------:R-:W-:Y:S02]  /*2ca0*/  F2FP.BF16.F32.PACK_AB R31, R35, R34 ;  /* 0x00000022231f723e */ /* 0x000fe400000010ff */
[----:B------:R-:W-:Y:S02]  /*2cb0*/  F2FP.BF16.F32.PACK_AB R37, R39, R38 ;  /* 0x000000262725723e */ /* 0x000fe400000010ff */
[----:B------:R-:W-:Y:S02]  /*2cc0*/  F2FP.BF16.F32.PACK_AB R44, R45, R44 ;  /* 0x0000002c2d2c723e */ /* 0x000fe400000010ff */
[----:B------:R-:W-:-:S02]  /*2cd0*/  LOP3.LUT R8, R0, 0x30, RZ, 0x3c, !PT ;  /* 0x0000003000087812 */ /* 0x000fc400078e3cff */
[----:B------:R-:W-:Y:S02]  /*2ce0*/  F2FP.BF16.F32.PACK_AB R38, R41, R40 ;  /* 0x000000282926723e */ /* 0x000fe400000010ff */
[----:B------:R-:W-:Y:S01]  /*2cf0*/  F2FP.BF16.F32.PACK_AB R39, R43, R42 ;  /* 0x0000002a2b27723e */ /* 0x000fe200000010ff */
[----:B------:R2:W-:Y:S01]  /*2d00*/  STS.128 [R8+UR9], R28 ;  /* 0x0000001c08007988 */ /* 0x0005e20008000c09 */
[----:B------:R-:W-:Y:S02]  /*2d10*/  F2FP.BF16.F32.PACK_AB R45, R47, R46 ;  /* 0x0000002e2f2d723e */ /* 0x000fe400000010ff */
[----:B------:R-:W-:Y:S02]  /*2d20*/  F2FP.BF16.F32.PACK_AB R52, R53, R52 ;  /* 0x000000343534723e */ /* 0x000fe400000010ff */
[----:B------:R-:W-:Y:S02]  /*2d30*/  LOP3.LUT R9, R0, 0x40, RZ, 0x3c, !PT ;  /* 0x0000004000097812 */ /* 0x000fe400078e3cff */
[----:B------:R-:W-:-:S02]  /*2d40*/  F2FP.BF16.F32.PACK_AB R46, R49, R48 ;  /* 0x00000030312e723e */ /* 0x000fc400000010ff */
[----:B------:R-:W-:Y:S01]  /*2d50*/  F2FP.BF16.F32.PACK_AB R47, R51, R50 ;  /* 0x00000032332f723e */ /* 0x000fe200000010ff */
[----:B------:R2:W-:Y:S01]  /*2d60*/  STS.128 [R9+UR9], R36 ;  /* 0x0000002409007988 */ /* 0x0005e20008000c09 */
[----:B------:R-:W-:Y:S02]  /*2d70*/  F2FP.BF16.F32.PACK_AB R53, R55, R54 ;  /* 0x000000363735723e */ /* 0x000fe400000010ff */
[----:B------:R-:W-:Y:S02]  /*2d80*/  F2FP.BF16.F32.PACK_AB R60, R61, R60 ;  /* 0x0000003c3d3c723e */ /* 0x000fe400000010ff */
[----:B------:R-:W-:Y:S02]  /*2d90*/  LOP3.LUT R10, R0, 0x50, RZ, 0x3c, !PT ;  /* 0x00000050000a7812 */ /* 0x000fe400078e3cff */
[----:B------:R-:W-:Y:S02]  /*2da0*/  F2FP.BF16.F32.PACK_AB R54, R57, R56 ;  /* 0x000000383936723e */ /* 0x000fe400000010ff */
[----:B------:R-:W-:Y:S01]  /*2db0*/  F2FP.BF16.F32.PACK_AB R55, R59, R58 ;  /* 0x0000003a3b37723e */ /* 0x000fe200000010ff */
[----:B------:R2:W-:Y:S01]  /*2dc0*/  STS.128 [R10+UR9], R44 ;  /* 0x0000002c0a007988 */ /* 0x0005e20008000c09 */
[----:B------:R-:W-:-:S02]  /*2dd0*/  F2FP.BF16.F32.PACK_AB R61, R63, R62 ;  /* 0x0000003e3f3d723e */ /* 0x000fc400000010ff */
[C---:B------:R-:W-:Y:S02]  /*2de0*/  LOP3.LUT R11, R0.reuse, 0x60, RZ, 0x3c, !PT ;  /* 0x00000060000b7812 */ /* 0x040fe400078e3cff */
[----:B------:R-:W-:Y:S02]  /*2df0*/  F2FP.BF16.F32.PACK_AB R62, R65, R64 ;  /* 0x00000040413e723e */ /* 0x000fe400000010ff */
[----:B------:R-:W-:Y:S01]  /*2e00*/  F2FP.BF16.F32.PACK_AB R63, R67, R66 ;  /* 0x00000042433f723e */ /* 0x000fe200000010ff */
[----:B------:R2:W-:Y:S01]  /*2e10*/  STS.128 [R11+UR9], R52 ;  /* 0x000000340b007988 */ /* 0x0005e20008000c09 */
[----:B------:R-:W-:-:S05]  /*2e20*/  LOP3.LUT R16, R0, 0x70, RZ, 0x3c, !PT ;  /* 0x0000007000107812 */ /* 0x000fca00078e3cff */
[----:B------:R2:W-:Y:S01]  /*2e30*/  STS.128 [R16+UR9], R60 ;  /* 0x0000003c10007988 */ /* 0x0005e20008000c09 */
[----:B------:R3:W-:Y:S06]  /*2e40*/  MEMBAR.ALL.CTA ;  /* 0x0000000000007992 */ /* 0x0007ec0000008000 */
[----:B---3--:R-:W3:Y:S02]  /*2e50*/  FENCE.VIEW.ASYNC.S ;  /* 0x00000000000073c6 */ /* 0x008ee40000000000 */
[----:B---3--:R-:W-:Y:S06]  /*2e60*/  BAR.SYNC.DEFER_BLOCKING 0x0 ;  /* 0x0000000000007b1d */ /* 0x008fec0000010000 */
[----:B------:R2:W-:Y:S01]  /*2e70*/  @UP1 UTMASTG.2D [UR4], [UR10] ;  /* 0x000000040a0013b5 */ /* 0x0005e20008008000 */
[----:B------:R0:W-:Y:S01]  /*2e80*/  UTMACMDFLUSH ;  /* 0x00000000000079b7 */ /* 0x0001e20000000000 */
[----:B------:R-:W-:-:S04]  /*2e90*/  DEPBAR.LE SB0, 0x0 ;  /* 0x000080000000791a */ /* 0x000fc80000000000 */
[----:B------:R-:W-:Y:S08]  /*2ea0*/  BAR.SYNC.DEFER_BLOCKING 0x0 ;  /* 0x0000000000007b1d */ /* 0x000ff00000010000 */
[----:B------:R-:W-:Y:S06]  /*2eb0*/  BAR.SYNC.DEFER_BLOCKING 0x0 ;  /* 0x0000000000007b1d */ /* 0x000fec0000010000 */
[----:B--2---:R-:W-:Y:S05]  /*2ec0*/  @P2 BRA `(.L_x_75) ;  /* 0x0000000000a02947 */ /* 0x004fea0003800000 */
[----:B------:R-:W2:Y:S01]  /*2ed0*/  S2UR UR5, SR_CgaCtaId ;  /* 0x00000000000579c3 */ /* 0x000ea20000008800 */
[----:B------:R-:W-:Y:S01]  /*2ee0*/  NOP ;  /* 0x0000000000007918 */ /* 0x000fe20000000000 */
[----:B------:R-:W-:Y:S01]  /*2ef0*/  UMOV UR4, 0x50 ;  /* 0x0000005000047882 */ /* 0x000fe20000000000 */
[----:B------:R-:W-:Y:S02]  /*2f00*/  IMAD.U32 R0, RZ, RZ, UR8 ;  /* 0x00000008ff007e24 */ /* 0x000fe4000f8e00ff */
[----:B------:R-:W-:Y:S02]  /*2f10*/  IMAD.MOV.U32 R3, RZ, RZ, 0xf ;  /* 0x0000000fff037424 */ /* 0x000fe400078e00ff */
[----:B------:R-:W-:Y:S01]  /*2f20*/  IMAD.MOV.U32 R7, RZ, RZ, 0x1 ;  /* 0x00000001ff077424 */ /* 0x000fe200078e00ff */
[----:B------:R-:W-:-:S04]  /*2f30*/  LOP3.LUT R0, R0, 0xffff, RZ, 0xc0, !PT ;  /* 0x0000ffff00007812 */ /* 0x000fc800078ec0ff */
[----:B------:R-:W-:-:S05]  /*2f40*/  SHF.R.U32.HI R0, RZ, 0x5, R0 ;  /* 0x00000005ff007819 */ /* 0x000fca0000011600 */
[----:B------:R-:W-:Y:S01]  /*2f50*/  VIADD R2, R0, 0x10 ;  /* 0x0000001000027836 */ /* 0x000fe20000000000 */
[----:B------:R-:W-:Y:S01]  /*2f60*/  SHF.L.U32 R0, R3, R0, RZ ;  /* 0x0000000003007219 */ /* 0x000fe200000006ff */
[----:B--2---:R-:W-:-:S03]  /*2f70*/  ULEA UR6, UR5, UR4, 0x18 ;  /* 0x0000000405067291 */ /* 0x004fc6000f8ec0ff */
[----:B------:R-:W-:-:S04]  /*2f80*/  SHF.L.U32 R3, R7, R2, RZ ;  /* 0x0000000207037219 */ /* 0x000fc800000006ff */
[----:B------:R-:W-:Y:S02]  /*2f90*/  LOP3.LUT R0, R3, R0, RZ, 0xfc, !PT ;  /* 0x0000000003007212 */ /* 0x000fe400078efcff */
[----:B------:R-:W2:Y:S02]  /*2fa0*/  LDS R5, [UR6] ;  /* 0x00000006ff057984 */ /* 0x000ea40008000800 */
[C---:B------:R-:W-:Y:S02]  /*2fb0*/  LOP3.LUT R2, R0.reuse, 0xffff, RZ, 0xc0, !PT ;  /* 0x0000ffff00027812 */ /* 0x040fe400078ec0ff */
[----:B--2---:R-:W-:-:S04]  /*2fc0*/  LOP3.LUT R3, R0, 0xffff, R5, 0x80, !PT ;  /* 0x0000ffff00037812 */ /* 0x004fc800078e8005 */
[----:B------:R-:W-:-:S13]  /*2fd0*/  ISETP.NE.AND P0, PT, R3, R2, PT ;  /* 0x000000020300720c */ /* 0x000fda0003f05270 */
[----:B------:R-:W-:Y:S05]  /*2fe0*/  @P0 BRA `(.L_x_76) ;  /* 0x0000000000500947 */ /* 0x000fea0003800000 */
[----:B------:R-:W-:Y:S02]  /*2ff0*/  SHF.R.U32.HI R5, RZ, 0x10, R5 ;  /* 0x00000010ff057819 */ /* 0x000fe40000011605 */
[----:B------:R-:W-:-:S04]  /*3000*/  SHF.R.U32.HI R2, RZ, 0x10, R0 ;  /* 0x00000010ff027819 */ /* 0x000fc80000011600 */
[----:B------:R-:W-:-:S04]  /*3010*/  LOP3.LUT R5, R5, R2, RZ, 0xc0, !PT ;  /* 0x0000000205057212 */ /* 0x000fc800078ec0ff */
[----:B------:R-:W-:-:S13]  /*3020*/  ISETP.NE.AND P0, PT, R5, R2, PT ;  /* 0x000000020500720c */ /* 0x000fda0003f05270 */
[----:B------:R-:W-:Y:S05]  /*3030*/  @P0 BRA `(.L_x_77) ;  /* 0x0000000000300947 */ /* 0x000fea0003800000 */
[----:B------:R-:W-:Y:S01]  /*3040*/  R2UR UR4, R0 ;  /* 0x00000000000472ca */ /* 0x000fe200000e0000 */
[----:B------:R-:W-:Y:S01]  /*3050*/  VOTEU.ANY UR5, UPT, PT ;  /* 0x0000000000057886 */ /* 0x000fe200038e0100 */
[----:B------:R-:W2:Y:S01]  /*3060*/  S2R R0, SR_LANEID ;  /* 0x0000000000007919 */ /* 0x000ea20000000000 */
[----:B------:R-:W-:-:S10]  /*3070*/  UFLO.U32 UR5, UR5 ;  /* 0x00000005000572bd */ /* 0x000fd400080e0000 */
[----:B------:R-:W-:-:S06]  /*3080*/  ULOP3.LUT UR4, URZ, UR4, URZ, 0x33, !UPT ;  /* 0x00000004ff047292 */ /* 0x000fcc000f8e33ff */
[----:B------:R-:W-:-:S04]  /*3090*/  IMAD.U32 R2, RZ, RZ, UR4 ;  /* 0x00000004ff027e24 */ /* 0x000fc8000f8e00ff */
[----:B------:R-:W3:Y:S02]  /*30a0*/  REDUX UR7, R2 ;  /* 0x00000000020773c4 */ /* 0x000ee40000000000 */
[----:B------:R4:W-:Y:S01]  /*30b0*/  UTCATOMSWS.AND URZ, UR4 ;  /* 0x0000000400ff79e3 */ /* 0x0009e20008000000 */
[----:B--2---:R-:W-:Y:S01]  /*30c0*/  ISETP.EQ.U32.AND P0, PT, R0, UR5, PT ;  /* 0x0000000500007c0c */ /* 0x004fe2000bf02070 */
[----:B---3--:R-:W-:-:S12]  /*30d0*/  IMAD.U32 R0, RZ, RZ, UR7 ;  /* 0x00000007ff007e24 */ /* 0x008fd8000f8e00ff */
[----:B------:R4:W-:Y:S01]  /*30e0*/  @P0 ATOMS.AND RZ, [UR6], R0 ;  /* 0x00000000ffff098c */ /* 0x0009e2000a800006 */
[----:B------:R-:W-:Y:S05]  /*30f0*/  BRA `(.L_x_75) ;  /* 0x0000000000147947 */ /* 0x000fea0003800000 */
.L_x_77:
[----:B------:R-:W-:-:S07]  /*3100*/  MOV R2, 0x3120 ;  /* 0x0000312000027802 */ /* 0x000fce0000000f00 */
[----:B-1----:R-:W-:Y:S05]  /*3110*/  CALL.REL.NOINC `($__internal_0_$__cuda_sm10x_tcgen05_guardrail_trap_col_being_dealloced_not_returned_by_alloc) ;  /* 0x0000000000447944 */ /* 0x002fea0003c00000 */
[----:B------:R-:W-:Y:S05]  /*3120*/  BRA `(.L_x_75) ;  /* 0x0000000000087947 */ /* 0x000fea0003800000 */
.L_x_76:
[----:B------:R-:W-:-:S07]  /*3130*/  MOV R2, 0x3150 ;  /* 0x0000315000027802 */ /* 0x000fce0000000f00 */
[----:B-1----:R-:W-:Y:S05]  /*3140*/  CALL.REL.NOINC `($__internal_2_$__cuda_sm10x_tcgen05_guardrail_trap_unallocated_columns_being_dealloced) ;  /* 0x0000000000507944 */ /* 0x002fea0003c00000 */
.L_x_75:
[----:B------:R-:W-:Y:S01]  /*3150*/  NOP ;  /* 0x0000000000007918 */ /* 0x000fe20000000000 */
[----:B----4-:R-:W-:Y:S05]  /*3160*/  EXIT ;  /* 0x000000000000794d */ /* 0x010fea0003800000 */
.L_x_60:
[----:B------:R-:W2:Y:S02]  /*3170*/  SYNCS.PHASECHK.TRANS64.TRYWAIT P0, [UR9+0x30000], RZ ;  /* 0x030000ffff0075a7 */ /* 0x000ea40008001109 */
[----:B--2---:R-:W-:Y:S05]  /*3180*/  @!P0 BRA `(.L_x_60) ;  /* 0xfffffffc00f88947 */ /* 0x004fea000383ffff */
[----:B------:R-:W-:Y:S05]  /*3190*/  BRA `(.L_x_78) ;  /* 0xffffffe800d07947 */ /* 0x000fea000383ffff */
.L_x_62:
[----:B------:R-:W2:Y:S02]  /*31a0*/  SYNCS.PHASECHK.TRANS64.TRYWAIT P1, [UR9+0x30020], RZ ;  /* 0x030020ffff0075a7 */ /* 0x000ea40008021109 */
[----:B--2---:R-:W-:Y:S05]  /*31b0*/  @!P1 BRA `(.L_x_62) ;  /* 0xfffffffc00f89947 */ /* 0x004fea000383ffff */
[----:B------:R-:W-:Y:S05]  /*31c0*/  BRA `(.L_x_79) ;  /* 0xffffffec00c47947 */ /* 0x000fea000383ffff */
.L_x_63:
[----:B------:R-:W3:Y:S02]  /*31d0*/  SYNCS.PHASECHK.TRANS64.TRYWAIT P0, [UR44+0x30000], R3 ;  /* 0x03000003ff0075a7 */ /* 0x000ee4000800112c */
[----:B---3--:R-:W-:Y:S05]  /*31e0*/  @!P0 BRA `(.L_x_63) ;  /* 0xfffffffc00f88947 */ /* 0x008fea000383ffff */
[----:B------:R-:W-:Y:S05]  /*31f0*/  BRA `(.L_x_80) ;  /* 0xfffffff000507947 */ /* 0x000fea000383ffff */
.L_x_65:
[----:B------:R-:W3:Y:S02]  /*3200*/  SYNCS.PHASECHK.TRANS64.TRYWAIT P0, [UR44+0x30020], R3 ;  /* 0x03002003ff0075a7 */ /* 0x000ee4000800112c */
[----:B---3--:R-:W-:Y:S05]  /*3210*/  @!P0 BRA `(.L_x_65) ;  /* 0xfffffffc00f88947 */ /* 0x008fea000383ffff */
[----:B------:R-:W-:Y:S05]  /*3220*/  BRA `(.L_x_81) ;  /* 0xfffffff4006c7947 */ /* 0x000fea000383ffff */
        .weak           $__internal_0_$__cuda_sm10x_tcgen05_guardrail_trap_col_being_dealloced_not_returned_by_alloc
        .type           $__internal_0_$__cuda_sm10x_tcgen05_guardrail_trap_col_being_dealloced_not_returned_by_alloc,@function
        .size           $__internal_0_$__cuda_sm10x_tcgen05_guardrail_trap_col_being_dealloced_not_returned_by_alloc,($__internal_1_$__cuda_sm10x_tcgen05_guardrail_trap_phase_invalid_during_alloc - $__internal_0_$__cuda_sm10x_tcgen05_guardrail_trap_col_being_dealloced_not_returned_by_alloc)
$__internal_0_$__cuda_sm10x_tcgen05_guardrail_trap_col_being_dealloced_not_returned_by_alloc:
[----:B------:R-:W-:Y:S05]  /*3230*/  BPT.TRAP 0x1 ;  /* 0x000000040000795c */ /* 0x000fea0000300000 */
[----:B------:R-:W-:-:S04]  /*3240*/  IMAD.MOV.U32 R3, RZ, RZ, 0x0 ;  /* 0x00000000ff037424 */ /* 0x000fc800078e00ff */
[----:B------:R-:W-:Y:S05]  /*3250*/  RET.REL.NODEC R2 `(gluon_tcgen05) ;  /* 0xffffffcc02687950 */ /* 0x000fea0003c3ffff */
        .weak           $__internal_1_$__cuda_sm10x_tcgen05_guardrail_trap_phase_invalid_during_alloc
        .type           $__internal_1_$__cuda_sm10x_tcgen05_guardrail_trap_phase_invalid_during_alloc,@function
        .size           $__internal_1_$__cuda_sm10x_tcgen05_guardrail_trap_phase_invalid_during_alloc,($__internal_2_$__cuda_sm10x_tcgen05_guardrail_trap_unallocated_columns_being_dealloced - $__internal_1_$__cuda_sm10x_tcgen05_guardrail_trap_phase_invalid_during_alloc)
$__internal_1_$__cuda_sm10x_tcgen05_guardrail_trap_phase_invalid_during_alloc:
[----:B------:R-:W-:Y:S05]  /*3260*/  BPT.TRAP 0x1 ;  /* 0x000000040000795c */ /* 0x000fea0000300000 */
[----:B------:R-:W-:-:S04]  /*3270*/  IMAD.MOV.U32 R3, RZ, RZ, 0x0 ;  /* 0x00000000ff037424 */ /* 0x000fc800078e00ff */
[----:B------:R-:W-:Y:S05]  /*3280*/  RET.REL.NODEC R2 `(gluon_tcgen05) ;  /* 0xffffffcc025c7950 */ /* 0x000fea0003c3ffff */
        .weak           $__internal_2_$__cuda_sm10x_tcgen05_guardrail_trap_unallocated_columns_being_dealloced
        .type           $__internal_2_$__cuda_sm10x_tcgen05_guardrail_trap_unallocated_columns_being_dealloced,@function
        .size           $__internal_2_$__cuda_sm10x_tcgen05_guardrail_trap_unallocated_columns_being_dealloced,(.L_x_85 - $__internal_2_$__cuda_sm10x_tcgen05_guardrail_trap_unallocated_columns_being_dealloced)
$__internal_2_$__cuda_sm10x_tcgen05_guardrail_trap_unallocated_columns_being_dealloced:
[----:B------:R-:W-:Y:S05]  /*3290*/  BPT.TRAP 0x1 ;  /* 0x000000040000795c */ /* 0x000fea0000300000 */
[----:B------:R-:W-:-:S04]  /*32a0*/  IMAD.MOV.U32 R3, RZ, RZ, 0x0 ;  /* 0x00000000ff037424 */ /* 0x000fc800078e00ff */
[----:B------:R-:W-:Y:S05]  /*32b0*/  RET.REL.NODEC R2 `(gluon_tcgen05) ;  /* 0xffffffcc02507950 */ /* 0x000fea0003c3ffff */
.L_x_82:
[----:B------:R-:W-:-:S00]  /*32c0*/  BRA `(.L_x_82) ;  /* 0xfffffffc00fc7947 */ /* 0x000fc0000383ffff */
[----:B------:R-:W-:-:S00]  /*32d0*/  NOP ;  /* 0x0000000000007918 */ /* 0x000fc00000000000 */
        /* <DEDUP_REMOVED lines=10> */
.L_x_85:


//--------------------- .nv.shared.gluon_tcgen05  --------------------------
	.section	.nv.shared.gluon_tcgen05,"aw",@nobits
	.sectionflags	@""
	.align	16
	.zero		1024


//--------------------- .nv.shared.reserved.0     --------------------------
	.section	.nv.shared.reserved.0,"aw",@nobits
	.align	8
	.weak		__nv_reservedSMEM_offset_0_alias
	.size		__nv_reservedSMEM_offset_0_alias, 0, 64
	.other		__nv_reservedSMEM_offset_0_alias,@"STO_CUDA_RESERVED_SHARED STV_DEFAULT"
__nv_reservedSMEM_offset_0_alias:
	.zero		0
.nv.shared.reserved.0:
	.zero		64
	.weak		__nv_reservedSMEM_allocation_phase
	.type		__nv_reservedSMEM_allocation_phase,@object
	.size		__nv_reservedSMEM_allocation_phase,(.L_0 - __nv_reservedSMEM_allocation_phase)
__nv_reservedSMEM_allocation_phase:
	.zero		1
.L_0:
	.zero		7
	.weak		__nv_reservedSMEM_devtool_atexit_pc
	.type		__nv_reservedSMEM_devtool_atexit_pc,@object
	.size		__nv_reservedSMEM_devtool_atexit_pc,(__nv_reservedSMEM_allocation_mask - __nv_reservedSMEM_devtool_atexit_pc)
__nv_reservedSMEM_devtool_atexit_pc:
	.zero		8
	.weak		__nv_reservedSMEM_allocation_mask
	.type		__nv_reservedSMEM_allocation_mask,@object
	.size		__nv_reservedSMEM_allocation_mask,(.L_2 - __nv_reservedSMEM_allocation_mask)
__nv_reservedSMEM_allocation_mask:
	.zero		4
.L_2:


//--------------------- .nv.constant0.gluon_tcgen05 --------------------------
	.section	.nv.constant0.gluon_tcgen05,"a",@progbits
	.sectionflags	@""
	.align	4
.nv.constant0.gluon_tcgen05:
	.zero		976


//--------------------- SYMBOLS --------------------------

	.type		.nv.reservedSmem.offset0,@object
	.size		.nv.reservedSmem.offset0,0x4
	.type		.nv.reservedSmem.cap,@object
	.size		.nv.reservedSmem.cap,0x4
